	.target	sm_100a

	.elftype	@"ET_EXEC"


//--------------------- .note.nv.tkinfo           --------------------------
	.section	.note.nv.tkinfo,"",@"SHT_NOTE"
	.sectionflags	@"SHF_NOTE_NV_TKINFO"
	.tkinfo
        /*0018*/ 	.word	0x00000002
        /*0030*/ 	.string	""
        /*0030*/ 	.string	"ptxas"
        /*0030*/ 	.string	"Cuda compilation tools, release 13.0, V13.0.88"
        /*0030*/ 	.string	"Build cuda_13.0.r13.0/compiler.36424714_0"
        /*0030*/ 	.string	"-arch sm_100a -m 64 "



//--------------------- .note.nv.cuinfo           --------------------------
	.section	.note.nv.cuinfo,"",@"SHT_NOTE"
	.sectionflags	@"SHF_NOTE_NV_CUINFO"
        /*0018*/ 	.short	0x0002
        /*001a*/ 	.short	0x0064
        /*001c*/ 	.short	0x0082
	.zero		2


//--------------------- .nv.info                  --------------------------
	.section	.nv.info,"",@"SHT_CUDA_INFO"
	.align	4


	//----- nvinfo : EIATTR_REGCOUNT
	.align		4
        /*0000*/ 	.byte	0x04, 0x2f
        /*0002*/ 	.short	(.L_20 - .L_19)
	.align		4
.L_19:
        /*0004*/ 	.word	index@(_ZN7cutlass13device_kernelINS_4gemm6kernel13GemmUniversalIN4cute5tupleIJiiiiEEENS1_10collective13CollectiveMmaINS1_35MainloopSm100TmaUmmaWarpSpecializedILi20ELi2ELi4ENS5_IJNS4_1CILi1EEENSA_ILi8EEESB_EEEEENS5_IJNSA_ILi64EEENSA_ILi256EEENSA_ILi32EEEEEENS_12float_e5m2_tENS5_IJlSB_lEEESJ_SK_NS4_8TiledMMAINS4_8MMA_AtomIJNS4_10MMA_TraitsINS4_19SM100_MMA_F8F6F4_SSEJSJ_SJ_fSF_SG_NS4_17integral_constantINS4_4UMMA5MajorELSR_0EEESS_NSP_INSQ_7ScaleInELST_0EEESU_EEEEEENS4_6LayoutINS5_IJSB_SB_SB_EEENS5_IJNSA_ILi0EEESZ_SZ_EEEEENS5_IJNS4_10UnderscoreES12_S12_EEEEENS4_23SM90_TMA_LOAD_MULTICASTENS4_14ComposedLayoutINS4_7SwizzleILi1ELi4ELi3EEENS4_18smem_ptr_flag_bitsILi8EEENSX_INS5_IJSC_SH_EEENS5_IJSH_SB_EEEEEEEvNS4_8identityENS4_13SM90_TMA_LOADES1E_vS1F_EENS_8epilogue10collective18CollectiveEpilogueINS1I_23Sm100TmaWarpSpecializedILi4ELi2ELi32ELb0ELb0EEEJSI_NS5_IJNSX_ISF_SB_EES1N_EEESJ_SK_SJ_SK_NS1I_6fusion15FusionCallbacksIS1M_NS1P_17LinearCombinationISJ_fSJ_fLNS_15FloatRoundStyleE2EEESI_S1O_JEEENS4_5SM1004TMEM4LOAD26SM100_TMEM_LOAD_16dp32b32xES1G_NS16_INS17_ILi2ELi4ELi3EEES1A_NSX_INS5_IJSC_SF_EEENS5_IJSF_SB_EEEEEEENS4_39AutoVectorizingCopyWithAssumedAlignmentILi128EEENS4_14SM90_TMA_STOREES23_S25_S25_EEEvvEEEEvNT_6ParamsE)
        /*0008*/ 	.word	0x00000075


	//----- nvinfo : EIATTR_FRAME_SIZE
	.align		4
.L_20:
        /*000c*/ 	.byte	0x04, 0x11
        /*000e*/ 	.short	(.L_22 - .L_21)
	.align		4
.L_21:
        /*0010*/ 	.word	index@($__internal_2_$__cuda_sm10x_tcgen05_guardrail_trap_unallocated_columns_being_dealloced)
        /*0014*/ 	.word	0x00000000


	//----- nvinfo : EIATTR_FRAME_SIZE
	.align		4
.L_22:
        /*0018*/ 	.byte	0x04, 0x11
        /*001a*/ 	.short	(.L_24 - .L_23)
	.align		4
.L_23:
        /*001c*/ 	.word	index@($__internal_1_$__cuda_sm10x_tcgen05_guardrail_trap_phase_invalid_during_alloc)
        /*0020*/ 	.word	0x00000000


	//----- nvinfo : EIATTR_FRAME_SIZE
	.align		4
.L_24:
        /*0024*/ 	.byte	0x04, 0x11
        /*0026*/ 	.short	(.L_26 - .L_25)
	.align		4
.L_25:
        /*0028*/ 	.word	index@($__internal_0_$__cuda_sm10x_tcgen05_guardrail_trap_col_being_dealloced_not_returned_by_alloc)
        /*002c*/ 	.word	0x00000000


	//----- nvinfo : EIATTR_FRAME_SIZE
	.align		4
.L_26:
        /*0030*/ 	.byte	0x04, 0x11
        /*0032*/ 	.short	(.L_28 - .L_27)
	.align		4
.L_27:
        /*0034*/ 	.word	index@(_ZN7cutlass13device_kernelINS_4gemm6kernel13GemmUniversalIN4cute5tupleIJiiiiEEENS1_10collective13CollectiveMmaINS1_35MainloopSm100TmaUmmaWarpSpecializedILi20ELi2ELi4ENS5_IJNS4_1CILi1EEENSA_ILi8EEESB_EEEEENS5_IJNSA_ILi64EEENSA_ILi256EEENSA_ILi32EEEEEENS_12float_e5m2_tENS5_IJlSB_lEEESJ_SK_NS4_8TiledMMAINS4_8MMA_AtomIJNS4_10MMA_TraitsINS4_19SM100_MMA_F8F6F4_SSEJSJ_SJ_fSF_SG_NS4_17integral_constantINS4_4UMMA5MajorELSR_0EEESS_NSP_INSQ_7ScaleInELST_0EEESU_EEEEEENS4_6LayoutINS5_IJSB_SB_SB_EEENS5_IJNSA_ILi0EEESZ_SZ_EEEEENS5_IJNS4_10UnderscoreES12_S12_EEEEENS4_23SM90_TMA_LOAD_MULTICASTENS4_14ComposedLayoutINS4_7SwizzleILi1ELi4ELi3EEENS4_18smem_ptr_flag_bitsILi8EEENSX_INS5_IJSC_SH_EEENS5_IJSH_SB_EEEEEEEvNS4_8identityENS4_13SM90_TMA_LOADES1E_vS1F_EENS_8epilogue10collective18CollectiveEpilogueINS1I_23Sm100TmaWarpSpecializedILi4ELi2ELi32ELb0ELb0EEEJSI_NS5_IJNSX_ISF_SB_EES1N_EEESJ_SK_SJ_SK_NS1I_6fusion15FusionCallbacksIS1M_NS1P_17LinearCombinationISJ_fSJ_fLNS_15FloatRoundStyleE2EEESI_S1O_JEEENS4_5SM1004TMEM4LOAD26SM100_TMEM_LOAD_16dp32b32xES1G_NS16_INS17_ILi2ELi4ELi3EEES1A_NSX_INS5_IJSC_SF_EEENS5_IJSF_SB_EEEEEEENS4_39AutoVectorizingCopyWithAssumedAlignmentILi128EEENS4_14SM90_TMA_STOREES23_S25_S25_EEEvvEEEEvNT_6ParamsE)
        /*0038*/ 	.word	0x00000000


	//----- nvinfo : EIATTR_MIN_STACK_SIZE
	.align		4
.L_28:
        /*003c*/ 	.byte	0x04, 0x12
        /*003e*/ 	.short	(.L_30 - .L_29)
	.align		4
.L_29:
        /*0040*/ 	.word	index@(_ZN7cutlass13device_kernelINS_4gemm6kernel13GemmUniversalIN4cute5tupleIJiiiiEEENS1_10collective13CollectiveMmaINS1_35MainloopSm100TmaUmmaWarpSpecializedILi20ELi2ELi4ENS5_IJNS4_1CILi1EEENSA_ILi8EEESB_EEEEENS5_IJNSA_ILi64EEENSA_ILi256EEENSA_ILi32EEEEEENS_12float_e5m2_tENS5_IJlSB_lEEESJ_SK_NS4_8TiledMMAINS4_8MMA_AtomIJNS4_10MMA_TraitsINS4_19SM100_MMA_F8F6F4_SSEJSJ_SJ_fSF_SG_NS4_17integral_constantINS4_4UMMA5MajorELSR_0EEESS_NSP_INSQ_7ScaleInELST_0EEESU_EEEEEENS4_6LayoutINS5_IJSB_SB_SB_EEENS5_IJNSA_ILi0EEESZ_SZ_EEEEENS5_IJNS4_10UnderscoreES12_S12_EEEEENS4_23SM90_TMA_LOAD_MULTICASTENS4_14ComposedLayoutINS4_7SwizzleILi1ELi4ELi3EEENS4_18smem_ptr_flag_bitsILi8EEENSX_INS5_IJSC_SH_EEENS5_IJSH_SB_EEEEEEEvNS4_8identityENS4_13SM90_TMA_LOADES1E_vS1F_EENS_8epilogue10collective18CollectiveEpilogueINS1I_23Sm100TmaWarpSpecializedILi4ELi2ELi32ELb0ELb0EEEJSI_NS5_IJNSX_ISF_SB_EES1N_EEESJ_SK_SJ_SK_NS1I_6fusion15FusionCallbacksIS1M_NS1P_17LinearCombinationISJ_fSJ_fLNS_15FloatRoundStyleE2EEESI_S1O_JEEENS4_5SM1004TMEM4LOAD26SM100_TMEM_LOAD_16dp32b32xES1G_NS16_INS17_ILi2ELi4ELi3EEES1A_NSX_INS5_IJSC_SF_EEENS5_IJSF_SB_EEEEEEENS4_39AutoVectorizingCopyWithAssumedAlignmentILi128EEENS4_14SM90_TMA_STOREES23_S25_S25_EEEvvEEEEvNT_6ParamsE)
        /*0044*/ 	.word	0x00000000
.L_30:


//--------------------- .nv.compat                --------------------------
	.section	.nv.compat,"",@"SHT_CUDA_COMPAT_INFO"
	.align	4
        /*0000*/ 	.byte	0x02, 0x09, 0x01, 0x00, 0x02, 0x02, 0x02, 0x00, 0x02, 0x05, 0x05, 0x00, 0x03, 0x07, 0x01, 0x01
        /*0010*/ 	.byte	0x02, 0x03, 0x01, 0x00, 0x02, 0x06, 0x01, 0x00, 0x04, 0x0b, 0x08, 0x00, 0x09, 0x00, 0x00, 0x00
        /*0020*/ 	.byte	0x00, 0x00, 0x00, 0x00


//--------------------- .nv.info._ZN7cutlass13device_kernelINS_4gemm6kernel13GemmUniversalIN4cute5tupleIJiiiiEEENS1_10collective13CollectiveMmaINS1_35MainloopSm100TmaUmmaWarpSpecializedILi20ELi2ELi4ENS5_IJNS4_1CILi1EEENSA_ILi8EEESB_EEEEENS5_IJNSA_ILi64EEENSA_ILi256EEENSA_ILi32EEEEEENS_12float_e5m2_tENS5_IJlSB_lEEESJ_SK_NS4_8TiledMMAINS4_8MMA_AtomIJNS4_10MMA_TraitsINS4_19SM100_MMA_F8F6F4_SSEJSJ_SJ_fSF_SG_NS4_17integral_constantINS4_4UMMA5MajorELSR_0EEESS_NSP_INSQ_7ScaleInELST_0EEESU_EEEEEENS4_6LayoutINS5_IJSB_SB_SB_EEENS5_IJNSA_ILi0EEESZ_SZ_EEEEENS5_IJNS4_10UnderscoreES12_S12_EEEEENS4_23SM90_TMA_LOAD_MULTICASTENS4_14ComposedLayoutINS4_7SwizzleILi1ELi4ELi3EEENS4_18smem_ptr_flag_bitsILi8EEENSX_INS5_IJSC_SH_EEENS5_IJSH_SB_EEEEEEEvNS4_8identityENS4_13SM90_TMA_LOADES1E_vS1F_EENS_8epilogue10collective18CollectiveEpilogueINS1I_23Sm100TmaWarpSpecializedILi4ELi2ELi32ELb0ELb0EEEJSI_NS5_IJNSX_ISF_SB_EES1N_EEESJ_SK_SJ_SK_NS1I_6fusion15FusionCallbacksIS1M_NS1P_17LinearCombinationISJ_fSJ_fLNS_15FloatRoundStyleE2EEESI_S1O_JEEENS4_5SM1004TMEM4LOAD26SM100_TMEM_LOAD_16dp32b32xES1G_NS16_INS17_ILi2ELi4ELi3EEES1A_NSX_INS5_IJSC_SF_EEENS5_IJSF_SB_EEEEEEENS4_39AutoVectorizingCopyWithAssumedAlignmentILi128EEENS4_14SM90_TMA_STOREES23_S25_S25_EEEvvEEEEvNT_6ParamsE --------------------------
	.section	.nv.info._ZN7cutlass13device_kernelINS_4gemm6kernel13GemmUniversalIN4cute5tupleIJiiiiEEENS1_10collective13CollectiveMmaINS1_35MainloopSm100TmaUmmaWarpSpecializedILi20ELi2ELi4ENS5_IJNS4_1CILi1EEENSA_ILi8EEESB_EEEEENS5_IJNSA_ILi64EEENSA_ILi256EEENSA_ILi32EEEEEENS_12float_e5m2_tENS5_IJlSB_lEEESJ_SK_NS4_8TiledMMAINS4_8MMA_AtomIJNS4_10MMA_TraitsINS4_19SM100_MMA_F8F6F4_SSEJSJ_SJ_fSF_SG_NS4_17integral_constantINS4_4UMMA5MajorELSR_0EEESS_NSP_INSQ_7ScaleInELST_0EEESU_EEEEEENS4_6LayoutINS5_IJSB_SB_SB_EEENS5_IJNSA_ILi0EEESZ_SZ_EEEEENS5_IJNS4_10UnderscoreES12_S12_EEEEENS4_23SM90_TMA_LOAD_MULTICASTENS4_14ComposedLayoutINS4_7SwizzleILi1ELi4ELi3EEENS4_18smem_ptr_flag_bitsILi8EEENSX_INS5_IJSC_SH_EEENS5_IJSH_SB_EEEEEEEvNS4_8identityENS4_13SM90_TMA_LOADES1E_vS1F_EENS_8epilogue10collective18CollectiveEpilogueINS1I_23Sm100TmaWarpSpecializedILi4ELi2ELi32ELb0ELb0EEEJSI_NS5_IJNSX_ISF_SB_EES1N_EEESJ_SK_SJ_SK_NS1I_6fusion15FusionCallbacksIS1M_NS1P_17LinearCombinationISJ_fSJ_fLNS_15FloatRoundStyleE2EEESI_S1O_JEEENS4_5SM1004TMEM4LOAD26SM100_TMEM_LOAD_16dp32b32xES1G_NS16_INS17_ILi2ELi4ELi3EEES1A_NSX_INS5_IJSC_SF_EEENS5_IJSF_SB_EEEEEEENS4_39AutoVectorizingCopyWithAssumedAlignmentILi128EEENS4_14SM90_TMA_STOREES23_S25_S25_EEEvvEEEEvNT_6ParamsE,"",@"SHT_CUDA_INFO"
	.sectionflags	@""
	.align	4


	//----- nvinfo : EIATTR_CUDA_API_VERSION
	.align		4
        /*0000*/ 	.byte	0x04, 0x37
        /*0002*/ 	.short	(.L_32 - .L_31)
.L_31:
        /*0004*/ 	.word	0x00000082


	//----- nvinfo : EIATTR_KPARAM_INFO
	.align		4
.L_32:
        /*0008*/ 	.byte	0x04, 0x17
        /*000a*/ 	.short	(.L_34 - .L_33)
.L_33:
        /*000c*/ 	.word	0x00000000
        /*0010*/ 	.short	0x0000
        /*0012*/ 	.short	0x0000
        /*0014*/ 	.byte	0x00, 0xf0, 0x01, 0x20


	//----- nvinfo : EIATTR_AT_ENTRY_FRAGMENTS
	.align		4
.L_34:
        /*0018*/ 	.byte	0x04, 0x4f
        /*001a*/ 	.short	(.L_36 - .L_35)


	//   ....[0]....
.L_35:
        /*001c*/ 	.word	0x00000006


	//----- nvinfo : EIATTR_RESERVED_SMEM_USED
	.align		4
.L_36:
        /*0020*/ 	.byte	0x01, 0x41
	.zero		2


	//----- nvinfo : EIATTR_SPARSE_MMA_MASK
	.align		4
        /*0024*/ 	.byte	0x03, 0x50
        /*0026*/ 	.short	0x0000


	//----- nvinfo : EIATTR_TCGEN05_1CTA_USED
	.align		4
        /*0028*/ 	.byte	0x01, 0x51
	.zero		2


	//----- nvinfo : EIATTR_MAXREG_COUNT
	.align		4
        /*002c*/ 	.byte	0x03, 0x1b
        /*002e*/ 	.short	0x00ff


	//----- nvinfo : EIATTR_NUM_BARRIERS
	.align		4
        /*0030*/ 	.byte	0x02, 0x4c
        /*0032*/ 	.byte	0x07
	.zero		1


	//----- nvinfo : EIATTR_EXTERNS
	.align		4
        /*0034*/ 	.byte	0x04, 0x0f
        /*0036*/ 	.short	(.L_38 - .L_37)


	//   ....[0]....
	.align		4
.L_37:
        /*0038*/ 	.word	index@(__assertfail)


	//----- nvinfo : EIATTR_MERCURY_ISA_VERSION
	.align		4
.L_38:
        /*003c*/ 	.byte	0x03, 0x5f
        /*003e*/ 	.short	0x0101


	//----- nvinfo : EIATTR_INT_WARP_WIDE_INSTR_OFFSETS
	.align		4
        /*0040*/ 	.byte	0x04, 0x31
        /*0042*/ 	.short	(.L_40 - .L_39)


	//   ....[0]....
.L_39:
        /*0044*/ 	.word	0x00004820


	//   ....[1]....
        /*0048*/ 	.word	0x00004840


	//   ....[2]....
        /*004c*/ 	.word	0x00004870


	//   ....[3]....
        /*0050*/ 	.word	0x000053f0


	//   ....[4]....
        /*0054*/ 	.word	0x00005460


	//   ....[5]....
        /*0058*/ 	.word	0x00005530


	//   ....[6]....
        /*005c*/ 	.word	0x000055b0


	//   ....[7]....
        /*0060*/ 	.word	0x000056a0


	//   ....[8]....
        /*0064*/ 	.word	0x00005720


	//   ....[9]....
        /*0068*/ 	.word	0x00005800


	//   ....[10]....
        /*006c*/ 	.word	0x000058b0


	//----- nvinfo : EIATTR_COOP_GROUP_MASK_REGIDS
	.align		4
.L_40:
        /*0070*/ 	.byte	0x04, 0x29
        /*0072*/ 	.short	(.L_42 - .L_41)


	//   ....[0]....
.L_41:
        /*0074*/ 	.word	0xffffffff


	//   ....[1]....
        /*0078*/ 	.word	0xffffffff


	//   ....[2]....
        /*007c*/ 	.word	0xffffffff


	//   ....[3]....
        /*0080*/ 	.word	0xffffffff


	//   ....[4]....
        /*0084*/ 	.word	0xffffffff


	//   ....[5]....
        /*0088*/ 	.word	0xffffffff


	//   ....[6]....
        /*008c*/ 	.word	0xffffffff


	//   ....[7]....
        /*0090*/ 	.word	0xffffffff


	//   ....[8]....
        /*0094*/ 	.word	0xffffffff


	//   ....[9]....
        /*0098*/ 	.word	0xffffffff


	//   ....[10]....
        /*009c*/ 	.word	0xffffffff


	//   ....[11]....
        /*00a0*/ 	.word	0xffffffff


	//   ....[12]....
        /*00a4*/ 	.word	0xffffffff


	//   ....[13]....
        /*00a8*/ 	.word	0xffffffff


	//----- nvinfo : EIATTR_COOP_GROUP_INSTR_OFFSETS
	.align		4
.L_42:
        /*00ac*/ 	.byte	0x04, 0x28
        /*00ae*/ 	.short	(.L_44 - .L_43)


	//   ....[0]....
.L_43:
        /*00b0*/ 	.word	0x00000080


	//   ....[1]....
        /*00b4*/ 	.word	0x000004f0


	//   ....[2]....
        /*00b8*/ 	.word	0x000008d0


	//   ....[3]....
        /*00bc*/ 	.word	0x00000a70


	//   ....[4]....
        /*00c0*/ 	.word	0x00000b70


	//   ....[5]....
        /*00c4*/ 	.word	0x00000ce0


	//   ....[6]....
        /*00c8*/ 	.word	0x00000e80


	//   ....[7]....
        /*00cc*/ 	.word	0x00001030


	//   ....[8]....
        /*00d0*/ 	.word	0x00002380


	//   ....[9]....
        /*00d4*/ 	.word	0x00003b60


	//   ....[10]....
        /*00d8*/ 	.word	0x00003d70


	//   ....[11]....
        /*00dc*/ 	.word	0x00003da0


	//   ....[12]....
        /*00e0*/ 	.word	0x00004700


	//   ....[13]....
        /*00e4*/ 	.word	0x00004930


	//----- nvinfo : EIATTR_VRC_CTA_INIT_COUNT
	.align		4
.L_44:
        /*00e8*/ 	.byte	0x02, 0x4a
        /*00ea*/ 	.byte	0x80
	.zero		1


	//----- nvinfo : EIATTR_SYSCALL_OFFSETS
	.align		4
        /*00ec*/ 	.byte	0x04, 0x46
        /*00ee*/ 	.short	(.L_46 - .L_45)


	//   ....[0]....
.L_45:
        /*00f0*/ 	.word	0x00006540


	//   ....[1]....
        /*00f4*/ 	.word	0x00006680


	//   ....[2]....
        /*00f8*/ 	.word	0x00006eb0


	//   ....[3]....
        /*00fc*/ 	.word	0x00007c40


	//   ....[4]....
        /*0100*/ 	.word	0x00008990


	//   ....[5]....
        /*0104*/ 	.word	0x00009710


	//----- nvinfo : EIATTR_MBARRIER_INSTR_OFFSETS
	.align		4
.L_46:
        /*0108*/ 	.byte	0x04, 0x39
        /*010a*/ 	.short	(.L_48 - .L_47)


	//   ....[0]....
.L_47:
        /*010c*/ 	.word	0x00000630
        /*0110*/ 	.word	0x000000ff
        /*0114*/ 	.word	0x00000000
        /*0118*/ 	.short	0x0100
        /*011a*/ 	.byte	0x04
	.zero		1


	//   ....[1]....
        /*011c*/ 	.word	0x00000640
        /*0120*/ 	.word	0x000000ff
        /*0124*/ 	.word	0x000000a0
        /*0128*/ 	.short	0x0100
        /*012a*/ 	.byte	0x04
	.zero		1


	//   ....[2]....
        /*012c*/ 	.word	0x00000650
        /*0130*/ 	.word	0x000000ff
        /*0134*/ 	.word	0x00000008
        /*0138*/ 	.short	0x0100
        /*013a*/ 	.byte	0x04
	.zero		1


	//   ....[3]....
        /*013c*/ 	.word	0x00000660
        /*0140*/ 	.word	0x000000ff
        /*0144*/ 	.word	0x000000a8
        /*0148*/ 	.short	0x0100
        /*014a*/ 	.byte	0x04
	.zero		1


	//   ....[4]....
        /*014c*/ 	.word	0x00000670
        /*0150*/ 	.word	0x000000ff
        /*0154*/ 	.word	0x00000010
        /*0158*/ 	.short	0x0100
        /*015a*/ 	.byte	0x04
	.zero		1


	//   ....[5]....
        /*015c*/ 	.word	0x00000680
        /*0160*/ 	.word	0x000000ff
        /*0164*/ 	.word	0x000000b0
        /*0168*/ 	.short	0x0100
        /*016a*/ 	.byte	0x04
	.zero		1


	//   ....[6]....
        /*016c*/ 	.word	0x00000690
        /*0170*/ 	.word	0x000000ff
        /*0174*/ 	.word	0x00000018
        /*0178*/ 	.short	0x0100
        /*017a*/ 	.byte	0x04
	.zero		1


	//   ....[7]....
        /*017c*/ 	.word	0x000006a0
        /*0180*/ 	.word	0x000000ff
        /*0184*/ 	.word	0x000000b8
        /*0188*/ 	.short	0x0100
        /*018a*/ 	.byte	0x04
	.zero		1


	//   ....[8]....
        /*018c*/ 	.word	0x000006b0
        /*0190*/ 	.word	0x000000ff
        /*0194*/ 	.word	0x00000020
        /*0198*/ 	.short	0x0100
        /*019a*/ 	.byte	0x04
	.zero		1


	//   ....[9]....
        /*019c*/ 	.word	0x000006c0
        /*01a0*/ 	.word	0x000000ff
        /*01a4*/ 	.word	0x000000c0
        /*01a8*/ 	.short	0x0100
        /*01aa*/ 	.byte	0x04
	.zero		1


	//   ....[10]....
        /*01ac*/ 	.word	0x000006d0
        /*01b0*/ 	.word	0x000000ff
        /*01b4*/ 	.word	0x00000028
        /*01b8*/ 	.short	0x0100
        /*01ba*/ 	.byte	0x04
	.zero		1


	//   ....[11]....
        /*01bc*/ 	.word	0x000006e0
        /*01c0*/ 	.word	0x000000ff
        /*01c4*/ 	.word	0x000000c8
        /*01c8*/ 	.short	0x0100
        /*01ca*/ 	.byte	0x04
	.zero		1


	//   ....[12]....
        /*01cc*/ 	.word	0x000006f0
        /*01d0*/ 	.word	0x000000ff
        /*01d4*/ 	.word	0x00000030
        /*01d8*/ 	.short	0x0100
        /*01da*/ 	.byte	0x04
	.zero		1


	//   ....[13]....
        /*01dc*/ 	.word	0x00000700
        /*01e0*/ 	.word	0x000000ff
        /*01e4*/ 	.word	0x000000d0
        /*01e8*/ 	.short	0x0100
        /*01ea*/ 	.byte	0x04
	.zero		1


	//   ....[14]....
        /*01ec*/ 	.word	0x00000710
        /*01f0*/ 	.word	0x000000ff
        /*01f4*/ 	.word	0x00000038
        /*01f8*/ 	.short	0x0100
        /*01fa*/ 	.byte	0x04
	.zero		1


	//   ....[15]....
        /*01fc*/ 	.word	0x00000720
        /*0200*/ 	.word	0x000000ff
        /*0204*/ 	.word	0x000000d8
        /*0208*/ 	.short	0x0100
        /*020a*/ 	.byte	0x04
	.zero		1


	//   ....[16]....
        /*020c*/ 	.word	0x00000730
        /*0210*/ 	.word	0x000000ff
        /*0214*/ 	.word	0x00000040
        /*0218*/ 	.short	0x0100
        /*021a*/ 	.byte	0x04
	.zero		1


	//   ....[17]....
        /*021c*/ 	.word	0x00000740
        /*0220*/ 	.word	0x000000ff
        /*0224*/ 	.word	0x000000e0
        /*0228*/ 	.short	0x0100
        /*022a*/ 	.byte	0x04
	.zero		1


	//   ....[18]....
        /*022c*/ 	.word	0x00000750
        /*0230*/ 	.word	0x000000ff
        /*0234*/ 	.word	0x00000048
        /*0238*/ 	.short	0x0100
        /*023a*/ 	.byte	0x04
	.zero		1


	//   ....[19]....
        /*023c*/ 	.word	0x00000760
        /*0240*/ 	.word	0x000000ff
        /*0244*/ 	.word	0x000000e8
        /*0248*/ 	.short	0x0100
        /*024a*/ 	.byte	0x04
	.zero		1


	//   ....[20]....
        /*024c*/ 	.word	0x00000770
        /*0250*/ 	.word	0x000000ff
        /*0254*/ 	.word	0x00000050
        /*0258*/ 	.short	0x0100
        /*025a*/ 	.byte	0x04
	.zero		1


	//   ....[21]....
        /*025c*/ 	.word	0x00000780
        /*0260*/ 	.word	0x000000ff
        /*0264*/ 	.word	0x000000f0
        /*0268*/ 	.short	0x0100
        /*026a*/ 	.byte	0x04
	.zero		1


	//   ....[22]....
        /*026c*/ 	.word	0x00000790
        /*0270*/ 	.word	0x000000ff
        /*0274*/ 	.word	0x00000058
        /*0278*/ 	.short	0x0100
        /*027a*/ 	.byte	0x04
	.zero		1


	//   ....[23]....
        /*027c*/ 	.word	0x000007a0
        /*0280*/ 	.word	0x000000ff
        /*0284*/ 	.word	0x000000f8
        /*0288*/ 	.short	0x0100
        /*028a*/ 	.byte	0x04
	.zero		1


	//   ....[24]....
        /*028c*/ 	.word	0x000007b0
        /*0290*/ 	.word	0x000000ff
        /*0294*/ 	.word	0x00000060
        /*0298*/ 	.short	0x0100
        /*029a*/ 	.byte	0x04
	.zero		1


	//   ....[25]....
        /*029c*/ 	.word	0x000007c0
        /*02a0*/ 	.word	0x000000ff
        /*02a4*/ 	.word	0x00000100
        /*02a8*/ 	.short	0x0100
        /*02aa*/ 	.byte	0x04
	.zero		1


	//   ....[26]....
        /*02ac*/ 	.word	0x000007d0
        /*02b0*/ 	.word	0x000000ff
        /*02b4*/ 	.word	0x00000068
        /*02b8*/ 	.short	0x0100
        /*02ba*/ 	.byte	0x04
	.zero		1


	//   ....[27]....
        /*02bc*/ 	.word	0x000007e0
        /*02c0*/ 	.word	0x000000ff
        /*02c4*/ 	.word	0x00000108
        /*02c8*/ 	.short	0x0100
        /*02ca*/ 	.byte	0x04
	.zero		1


	//   ....[28]....
        /*02cc*/ 	.word	0x000007f0
        /*02d0*/ 	.word	0x000000ff
        /*02d4*/ 	.word	0x00000070
        /*02d8*/ 	.short	0x0100
        /*02da*/ 	.byte	0x04
	.zero		1


	//   ....[29]....
        /*02dc*/ 	.word	0x00000800
        /*02e0*/ 	.word	0x000000ff
        /*02e4*/ 	.word	0x00000110
        /*02e8*/ 	.short	0x0100
        /*02ea*/ 	.byte	0x04
	.zero		1


	//   ....[30]....
        /*02ec*/ 	.word	0x00000810
        /*02f0*/ 	.word	0x000000ff
        /*02f4*/ 	.word	0x00000078
        /*02f8*/ 	.short	0x0100
        /*02fa*/ 	.byte	0x04
	.zero		1


	//   ....[31]....
        /*02fc*/ 	.word	0x00000820
        /*0300*/ 	.word	0x000000ff
        /*0304*/ 	.word	0x00000118
        /*0308*/ 	.short	0x0100
        /*030a*/ 	.byte	0x04
	.zero		1


	//   ....[32]....
        /*030c*/ 	.word	0x00000830
        /*0310*/ 	.word	0x000000ff
        /*0314*/ 	.word	0x00000080
        /*0318*/ 	.short	0x0100
        /*031a*/ 	.byte	0x04
	.zero		1


	//   ....[33]....
        /*031c*/ 	.word	0x00000840
        /*0320*/ 	.word	0x000000ff
        /*0324*/ 	.word	0x00000120
        /*0328*/ 	.short	0x0100
        /*032a*/ 	.byte	0x04
	.zero		1


	//   ....[34]....
        /*032c*/ 	.word	0x00000850
        /*0330*/ 	.word	0x000000ff
        /*0334*/ 	.word	0x00000088
        /*0338*/ 	.short	0x0100
        /*033a*/ 	.byte	0x04
	.zero		1


	//   ....[35]....
        /*033c*/ 	.word	0x00000860
        /*0340*/ 	.word	0x000000ff
        /*0344*/ 	.word	0x00000128
        /*0348*/ 	.short	0x0100
        /*034a*/ 	.byte	0x04
	.zero		1


	//   ....[36]....
        /*034c*/ 	.word	0x00000870
        /*0350*/ 	.word	0x000000ff
        /*0354*/ 	.word	0x00000090
        /*0358*/ 	.short	0x0100
        /*035a*/ 	.byte	0x04
	.zero		1


	//   ....[37]....
        /*035c*/ 	.word	0x00000880
        /*0360*/ 	.word	0x000000ff
        /*0364*/ 	.word	0x00000130
        /*0368*/ 	.short	0x0100
        /*036a*/ 	.byte	0x04
	.zero		1


	//   ....[38]....
        /*036c*/ 	.word	0x00000890
        /*0370*/ 	.word	0x000000ff
        /*0374*/ 	.word	0x00000098
        /*0378*/ 	.short	0x0100
        /*037a*/ 	.byte	0x04
	.zero		1


	//   ....[39]....
        /*037c*/ 	.word	0x000008a0
        /*0380*/ 	.word	0x000000ff
        /*0384*/ 	.word	0x00000138
        /*0388*/ 	.short	0x0100
        /*038a*/ 	.byte	0x04
	.zero		1


	//   ....[40]....
        /*038c*/ 	.word	0x000009e0
        /*0390*/ 	.word	0x000000ff
        /*0394*/ 	.word	0x00000140
        /*0398*/ 	.short	0x0100
        /*039a*/ 	.byte	0x04
	.zero		1


	//   ....[41]....
        /*039c*/ 	.word	0x000009f0
        /*03a0*/ 	.word	0x000000ff
        /*03a4*/ 	.word	0x00000160
        /*03a8*/ 	.short	0x0100
        /*03aa*/ 	.byte	0x04
	.zero		1


	//   ....[42]....
        /*03ac*/ 	.word	0x00000a00
        /*03b0*/ 	.word	0x000000ff
        /*03b4*/ 	.word	0x00000148
        /*03b8*/ 	.short	0x0100
        /*03ba*/ 	.byte	0x04
	.zero		1


	//   ....[43]....
        /*03bc*/ 	.word	0x00000a10
        /*03c0*/ 	.word	0x000000ff
        /*03c4*/ 	.word	0x00000168
        /*03c8*/ 	.short	0x0100
        /*03ca*/ 	.byte	0x04
	.zero		1


	//   ....[44]....
        /*03cc*/ 	.word	0x00000a20
        /*03d0*/ 	.word	0x000000ff
        /*03d4*/ 	.word	0x00000150
        /*03d8*/ 	.short	0x0100
        /*03da*/ 	.byte	0x04
	.zero		1


	//   ....[45]....
        /*03dc*/ 	.word	0x00000a30
        /*03e0*/ 	.word	0x000000ff
        /*03e4*/ 	.word	0x00000170
        /*03e8*/ 	.short	0x0100
        /*03ea*/ 	.byte	0x04
	.zero		1


	//   ....[46]....
        /*03ec*/ 	.word	0x00000a40
        /*03f0*/ 	.word	0x000000ff
        /*03f4*/ 	.word	0x00000158
        /*03f8*/ 	.short	0x0100
        /*03fa*/ 	.byte	0x04
	.zero		1


	//   ....[47]....
        /*03fc*/ 	.word	0x00000a50
        /*0400*/ 	.word	0x000000ff
        /*0404*/ 	.word	0x00000178
        /*0408*/ 	.short	0x0100
        /*040a*/ 	.byte	0x04
	.zero		1


	//   ....[48]....
        /*040c*/ 	.word	0x00000b40
        /*0410*/ 	.word	0x000000ff
        /*0414*/ 	.word	0x00000180
        /*0418*/ 	.short	0x0100
        /*041a*/ 	.byte	0x06
	.zero		1


	//   ....[49]....
        /*041c*/ 	.word	0x00000b50
        /*0420*/ 	.word	0x000000ff
        /*0424*/ 	.word	0x00000188
        /*0428*/ 	.short	0x0100
        /*042a*/ 	.byte	0x06
	.zero		1


	//   ....[50]....
        /*042c*/ 	.word	0x00000c90
        /*0430*/ 	.word	0x000000ff
        /*0434*/ 	.word	0x00000190
        /*0438*/ 	.short	0x0100
        /*043a*/ 	.byte	0x06
	.zero		1


	//   ....[51]....
        /*043c*/ 	.word	0x00000ca0
        /*0440*/ 	.word	0x000000ff
        /*0444*/ 	.word	0x000001a0
        /*0448*/ 	.short	0x0100
        /*044a*/ 	.byte	0x06
	.zero		1


	//   ....[52]....
        /*044c*/ 	.word	0x00000cb0
        /*0450*/ 	.word	0x000000ff
        /*0454*/ 	.word	0x00000198
        /*0458*/ 	.short	0x0100
        /*045a*/ 	.byte	0x06
	.zero		1


	//   ....[53]....
        /*045c*/ 	.word	0x00000cc0
        /*0460*/ 	.word	0x000000ff
        /*0464*/ 	.word	0x000001a8
        /*0468*/ 	.short	0x0100
        /*046a*/ 	.byte	0x06
	.zero		1


	//   ....[54]....
        /*046c*/ 	.word	0x00000df0
        /*0470*/ 	.word	0x000000ff
        /*0474*/ 	.word	0x000001b0
        /*0478*/ 	.short	0x0100
        /*047a*/ 	.byte	0x04
	.zero		1


	//   ....[55]....
        /*047c*/ 	.word	0x00000e00
        /*0480*/ 	.word	0x000000ff
        /*0484*/ 	.word	0x000001d0
        /*0488*/ 	.short	0x0100
        /*048a*/ 	.byte	0x04
	.zero		1


	//   ....[56]....
        /*048c*/ 	.word	0x00000e10
        /*0490*/ 	.word	0x000000ff
        /*0494*/ 	.word	0x000001b8
        /*0498*/ 	.short	0x0100
        /*049a*/ 	.byte	0x04
	.zero		1


	//   ....[57]....
        /*049c*/ 	.word	0x00000e20
        /*04a0*/ 	.word	0x000000ff
        /*04a4*/ 	.word	0x000001d8
        /*04a8*/ 	.short	0x0100
        /*04aa*/ 	.byte	0x04
	.zero		1


	//   ....[58]....
        /*04ac*/ 	.word	0x00000e30
        /*04b0*/ 	.word	0x000000ff
        /*04b4*/ 	.word	0x000001c0
        /*04b8*/ 	.short	0x0100
        /*04ba*/ 	.byte	0x04
	.zero		1


	//   ....[59]....
        /*04bc*/ 	.word	0x00000e40
        /*04c0*/ 	.word	0x000000ff
        /*04c4*/ 	.word	0x000001e0
        /*04c8*/ 	.short	0x0100
        /*04ca*/ 	.byte	0x04
	.zero		1


	//   ....[60]....
        /*04cc*/ 	.word	0x00000e50
        /*04d0*/ 	.word	0x000000ff
        /*04d4*/ 	.word	0x000001c8
        /*04d8*/ 	.short	0x0100
        /*04da*/ 	.byte	0x04
	.zero		1


	//   ....[61]....
        /*04dc*/ 	.word	0x00000e60
        /*04e0*/ 	.word	0x000000ff
        /*04e4*/ 	.word	0x000001e8
        /*04e8*/ 	.short	0x0100
        /*04ea*/ 	.byte	0x04
	.zero		1


	//   ....[62]....
        /*04ec*/ 	.word	0x00000f50
        /*04f0*/ 	.word	0x000000ff
        /*04f4*/ 	.word	0x000001f0
        /*04f8*/ 	.short	0x0100
        /*04fa*/ 	.byte	0x04
	.zero		1


	//   ....[63]....
        /*04fc*/ 	.word	0x00000f60
        /*0500*/ 	.word	0x000000ff
        /*0504*/ 	.word	0x00000200
        /*0508*/ 	.short	0x0100
        /*050a*/ 	.byte	0x04
	.zero		1


	//   ....[64]....
        /*050c*/ 	.word	0x00000f70
        /*0510*/ 	.word	0x000000ff
        /*0514*/ 	.word	0x000001f8
        /*0518*/ 	.short	0x0100
        /*051a*/ 	.byte	0x04
	.zero		1


	//   ....[65]....
        /*051c*/ 	.word	0x00000f80
        /*0520*/ 	.word	0x000000ff
        /*0524*/ 	.word	0x00000208
        /*0528*/ 	.short	0x0100
        /*052a*/ 	.byte	0x04
	.zero		1


	//   ....[66]....
        /*052c*/ 	.word	0x00001c30
        /*0530*/ 	.word	0x00000000
        /*0534*/ 	.word	0x00000200
        /*0538*/ 	.short	0x010a
        /*053a*/ 	.byte	0xff
	.zero		1


	//   ....[67]....
        /*053c*/ 	.word	0x00001c50
        /*0540*/ 	.word	0x00000000
        /*0544*/ 	.word	0x000001f0
        /*0548*/ 	.short	0x0101
        /*054a*/ 	.byte	0xff
	.zero		1


	//   ....[68]....
        /*054c*/ 	.word	0x00001d10
        /*0550*/ 	.word	0x000000ff
        /*0554*/ 	.word	0x000000a0
        /*0558*/ 	.short	0x010a
        /*055a*/ 	.byte	0x04
	.zero		1


	//   ....[69]....
        /*055c*/ 	.word	0x00001d90
        /*0560*/ 	.word	0x000000ff
        /*0564*/ 	.word	0x000000a0
        /*0568*/ 	.short	0x010a
        /*056a*/ 	.byte	0x21
	.zero		1


	//   ....[70]....
        /*056c*/ 	.word	0x00001f20
        /*0570*/ 	.word	0x000000ff
        /*0574*/ 	.word	0x000000a0
        /*0578*/ 	.short	0x010a
        /*057a*/ 	.byte	0x08
	.zero		1


	//   ....[71]....
        /*057c*/ 	.word	0x00002040
        /*0580*/ 	.word	0x000000ff
        /*0584*/ 	.word	0x00000188
        /*0588*/ 	.short	0x0101
        /*058a*/ 	.byte	0x07
	.zero		1


	//   ....[72]....
        /*058c*/ 	.word	0x00002060
        /*0590*/ 	.word	0x000000ff
        /*0594*/ 	.word	0x000000a0
        /*0598*/ 	.short	0x010a
        /*059a*/ 	.byte	0x04
	.zero		1


	//   ....[73]....
        /*059c*/ 	.word	0x000020e0
        /*05a0*/ 	.word	0x000000ff
        /*05a4*/ 	.word	0x000000a0
        /*05a8*/ 	.short	0x010a
        /*05aa*/ 	.byte	0x11
	.zero		1


	//   ....[74]....
        /*05ac*/ 	.word	0x00002270
        /*05b0*/ 	.word	0x000000ff
        /*05b4*/ 	.word	0x000000a0
        /*05b8*/ 	.short	0x010a
        /*05ba*/ 	.byte	0x06
	.zero		1


	//   ....[75]....
        /*05bc*/ 	.word	0x000023b0
        /*05c0*/ 	.word	0x00000003
        /*05c4*/ 	.word	0x00000190
        /*05c8*/ 	.short	0x010a
        /*05ca*/ 	.byte	0xff
	.zero		1


	//   ....[76]....
        /*05cc*/ 	.word	0x00002500
        /*05d0*/ 	.word	0x00000000
        /*05d4*/ 	.word	0x00000000
        /*05d8*/ 	.short	0x0101
        /*05da*/ 	.byte	0xff
	.zero		1


	//   ....[77]....
        /*05dc*/ 	.word	0x00002ab0
        /*05e0*/ 	.word	0x000000ff
        /*05e4*/ 	.word	0x00000000
        /*05e8*/ 	.short	0x010a
        /*05ea*/ 	.byte	0x04
	.zero		1


	//   ....[78]....
        /*05ec*/ 	.word	0x00002b40
        /*05f0*/ 	.word	0x000000ff
        /*05f4*/ 	.word	0x00000000
        /*05f8*/ 	.short	0x010a
        /*05fa*/ 	.byte	0x05
	.zero		1


	//   ....[79]....
        /*05fc*/ 	.word	0x00002bd0
        /*0600*/ 	.word	0x000000ff
        /*0604*/ 	.word	0x00000000
        /*0608*/ 	.short	0x010a
        /*060a*/ 	.byte	0x05
	.zero		1


	//   ....[80]....
        /*060c*/ 	.word	0x00002c60
        /*0610*/ 	.word	0x000000ff
        /*0614*/ 	.word	0x00000000
        /*0618*/ 	.short	0x010a
        /*061a*/ 	.byte	0x05
	.zero		1


	//   ....[81]....
        /*061c*/ 	.word	0x00002cf0
        /*0620*/ 	.word	0x000000ff
        /*0624*/ 	.word	0x00000000
        /*0628*/ 	.short	0x010a
        /*062a*/ 	.byte	0x05
	.zero		1


	//   ....[82]....
        /*062c*/ 	.word	0x00002d80
        /*0630*/ 	.word	0x000000ff
        /*0634*/ 	.word	0x00000000
        /*0638*/ 	.short	0x010a
        /*063a*/ 	.byte	0x05
	.zero		1


	//   ....[83]....
        /*063c*/ 	.word	0x00002e10
        /*0640*/ 	.word	0x000000ff
        /*0644*/ 	.word	0x00000000
        /*0648*/ 	.short	0x010a
        /*064a*/ 	.byte	0x05
	.zero		1


	//   ....[84]....
        /*064c*/ 	.word	0x00002ea0
        /*0650*/ 	.word	0x000000ff
        /*0654*/ 	.word	0x00000000
        /*0658*/ 	.short	0x010a
        /*065a*/ 	.byte	0x05
	.zero		1


	//   ....[85]....
        /*065c*/ 	.word	0x00002f30
        /*0660*/ 	.word	0x000000ff
        /*0664*/ 	.word	0x00000000
        /*0668*/ 	.short	0x010a
        /*066a*/ 	.byte	0x05
	.zero		1


	//   ....[86]....
        /*066c*/ 	.word	0x00002fc0
        /*0670*/ 	.word	0x000000ff
        /*0674*/ 	.word	0x00000000
        /*0678*/ 	.short	0x010a
        /*067a*/ 	.byte	0x05
	.zero		1


	//   ....[87]....
        /*067c*/ 	.word	0x00003050
        /*0680*/ 	.word	0x000000ff
        /*0684*/ 	.word	0x00000000
        /*0688*/ 	.short	0x010a
        /*068a*/ 	.byte	0x05
	.zero		1


	//   ....[88]....
        /*068c*/ 	.word	0x000030e0
        /*0690*/ 	.word	0x000000ff
        /*0694*/ 	.word	0x00000000
        /*0698*/ 	.short	0x010a
        /*069a*/ 	.byte	0x05
	.zero		1


	//   ....[89]....
        /*069c*/ 	.word	0x00003170
        /*06a0*/ 	.word	0x000000ff
        /*06a4*/ 	.word	0x00000000
        /*06a8*/ 	.short	0x010a
        /*06aa*/ 	.byte	0x05
	.zero		1


	//   ....[90]....
        /*06ac*/ 	.word	0x00003200
        /*06b0*/ 	.word	0x000000ff
        /*06b4*/ 	.word	0x00000000
        /*06b8*/ 	.short	0x010a
        /*06ba*/ 	.byte	0x05
	.zero		1


	//   ....[91]....
        /*06bc*/ 	.word	0x00003290
        /*06c0*/ 	.word	0x000000ff
        /*06c4*/ 	.word	0x00000000
        /*06c8*/ 	.short	0x010a
        /*06ca*/ 	.byte	0x05
	.zero		1


	//   ....[92]....
        /*06cc*/ 	.word	0x00003320
        /*06d0*/ 	.word	0x000000ff
        /*06d4*/ 	.word	0x00000000
        /*06d8*/ 	.short	0x010a
        /*06da*/ 	.byte	0x05
	.zero		1


	//   ....[93]....
        /*06dc*/ 	.word	0x000033b0
        /*06e0*/ 	.word	0x000000ff
        /*06e4*/ 	.word	0x00000000
        /*06e8*/ 	.short	0x010a
        /*06ea*/ 	.byte	0x05
	.zero		1


	//   ....[94]....
        /*06ec*/ 	.word	0x00003440
        /*06f0*/ 	.word	0x000000ff
        /*06f4*/ 	.word	0x00000000
        /*06f8*/ 	.short	0x010a
        /*06fa*/ 	.byte	0x05
	.zero		1


	//   ....[95]....
        /*06fc*/ 	.word	0x000034d0
        /*0700*/ 	.word	0x000000ff
        /*0704*/ 	.word	0x00000000
        /*0708*/ 	.short	0x010a
        /*070a*/ 	.byte	0x05
	.zero		1


	//   ....[96]....
        /*070c*/ 	.word	0x00003570
        /*0710*/ 	.word	0x00000000
        /*0714*/ 	.word	0x00000000
        /*0718*/ 	.short	0x010a
        /*071a*/ 	.byte	0xff
	.zero		1


	//   ....[97]....
        /*071c*/ 	.word	0x000036b0
        /*0720*/ 	.word	0x00000002
        /*0724*/ 	.word	0x000001f0
        /*0728*/ 	.short	0x010a
        /*072a*/ 	.byte	0xff
	.zero		1


	//   ....[98]....
        /*072c*/ 	.word	0x00003710
        /*0730*/ 	.word	0x00000004
        /*0734*/ 	.word	0x00000000
        /*0738*/ 	.short	0x0101
        /*073a*/ 	.byte	0xff
	.zero		1


	//   ....[99]....
        /*073c*/ 	.word	0x00003730
        /*0740*/ 	.word	0x000000ff
        /*0744*/ 	.word	0x000001a0
        /*0748*/ 	.short	0x010a
        /*074a*/ 	.byte	0x04
	.zero		1


	//   ....[100]....
        /*074c*/ 	.word	0x00003850
        /*0750*/ 	.word	0x00000002
        /*0754*/ 	.word	0x00000190
        /*0758*/ 	.short	0x010a
        /*075a*/ 	.byte	0xff
	.zero		1


	//   ....[101]....
        /*075c*/ 	.word	0x00003960
        /*0760*/ 	.word	0x00000002
        /*0764*/ 	.word	0x00000000
        /*0768*/ 	.short	0x0101
        /*076a*/ 	.byte	0xff
	.zero		1


	//   ....[102]....
        /*076c*/ 	.word	0x000039f0
        /*0770*/ 	.word	0x000000ff
        /*0774*/ 	.word	0x000001a0
        /*0778*/ 	.short	0x0106
        /*077a*/ 	.byte	0x04
	.zero		1


	//   ....[103]....
        /*077c*/ 	.word	0x00003a10
        /*0780*/ 	.word	0x000000ff
        /*0784*/ 	.word	0x000001a0
        /*0788*/ 	.short	0x010a
        /*078a*/ 	.byte	0x04
	.zero		1


	//   ....[104]....
        /*078c*/ 	.word	0x00003aa0
        /*0790*/ 	.word	0x000000ff
        /*0794*/ 	.word	0x000001a0
        /*0798*/ 	.short	0x0106
        /*079a*/ 	.byte	0x07
	.zero		1


	//   ....[105]....
        /*079c*/ 	.word	0x00003ae0
        /*07a0*/ 	.word	0x00000000
        /*07a4*/ 	.word	0x000001a0
        /*07a8*/ 	.short	0x010a
        /*07aa*/ 	.byte	0xff
	.zero		1


	//   ....[106]....
        /*07ac*/ 	.word	0x00003fe0
        /*07b0*/ 	.word	0x00000000
        /*07b4*/ 	.word	0x00000190
        /*07b8*/ 	.short	0x010a
        /*07ba*/ 	.byte	0xff
	.zero		1


	//   ....[107]....
        /*07bc*/ 	.word	0x000040e0
        /*07c0*/ 	.word	0x00000003
        /*07c4*/ 	.word	0x00000000
        /*07c8*/ 	.short	0x0101
        /*07ca*/ 	.byte	0xff
	.zero		1


	//   ....[108]....
        /*07cc*/ 	.word	0x000040f0
        /*07d0*/ 	.word	0x000000ff
        /*07d4*/ 	.word	0x00000000
        /*07d8*/ 	.short	0x010a
        /*07da*/ 	.byte	0x04
	.zero		1


	//   ....[109]....
        /*07dc*/ 	.word	0x00004110
        /*07e0*/ 	.word	0x000000ff
        /*07e4*/ 	.word	0x000001d0
        /*07e8*/ 	.short	0x010a
        /*07ea*/ 	.byte	0x13
	.zero		1


	//   ....[110]....
        /*07ec*/ 	.word	0x00004250
        /*07f0*/ 	.word	0x000000ff
        /*07f4*/ 	.word	0x00000000
        /*07f8*/ 	.short	0x010a
        /*07fa*/ 	.byte	0x06
	.zero		1


	//   ....[111]....
        /*07fc*/ 	.word	0x00004350
        /*0800*/ 	.word	0x000000ff
        /*0804*/ 	.word	0x00000000
        /*0808*/ 	.short	0x010a
        /*080a*/ 	.byte	0x04
	.zero		1


	//   ....[112]....
        /*080c*/ 	.word	0x00004530
        /*0810*/ 	.word	0x000000ff
        /*0814*/ 	.word	0x00000000
        /*0818*/ 	.short	0x010a
        /*081a*/ 	.byte	0x04
	.zero		1


	//   ....[113]....
        /*081c*/ 	.word	0x000045c0
        /*0820*/ 	.word	0x000000ff
        /*0824*/ 	.word	0x00000000
        /*0828*/ 	.short	0x010a
        /*082a*/ 	.byte	0x05
	.zero		1


	//   ....[114]....
        /*082c*/ 	.word	0x00004650
        /*0830*/ 	.word	0x000000ff
        /*0834*/ 	.word	0x00000000
        /*0838*/ 	.short	0x010a
        /*083a*/ 	.byte	0x05
	.zero		1


	//   ....[115]....
        /*083c*/ 	.word	0x000046e0
        /*0840*/ 	.word	0x000000ff
        /*0844*/ 	.word	0x00000000
        /*0848*/ 	.short	0x010a
        /*084a*/ 	.byte	0x04
	.zero		1


	//   ....[116]....
        /*084c*/ 	.word	0x00004bf0
        /*0850*/ 	.word	0x0000000c
        /*0854*/ 	.word	0x00000190
        /*0858*/ 	.short	0x010a
        /*085a*/ 	.byte	0xff
	.zero		1


	//   ....[117]....
        /*085c*/ 	.word	0x00004d60
        /*0860*/ 	.word	0x00000000
        /*0864*/ 	.word	0x00000000
        /*0868*/ 	.short	0x0101
        /*086a*/ 	.byte	0xff
	.zero		1


	//   ....[118]....
        /*086c*/ 	.word	0x000051f0
        /*0870*/ 	.word	0x000000ff
        /*0874*/ 	.word	0x00000188
        /*0878*/ 	.short	0x010a
        /*087a*/ 	.byte	0x15
	.zero		1


	//   ....[119]....
        /*087c*/ 	.word	0x00005370
        /*0880*/ 	.word	0x000000ff
        /*0884*/ 	.word	0x00000160
        /*0888*/ 	.short	0x010a
        /*088a*/ 	.byte	0x15
	.zero		1


	//   ....[120]....
        /*088c*/ 	.word	0x000054e0
        /*0890*/ 	.word	0x000000ff
        /*0894*/ 	.word	0x00000140
        /*0898*/ 	.short	0x010b
        /*089a*/ 	.byte	0x15
	.zero		1


	//   ....[121]....
        /*089c*/ 	.word	0x000054f0
        /*08a0*/ 	.word	0x000000ff
        /*08a4*/ 	.word	0x00000000
        /*08a8*/ 	.short	0x0101
        /*08aa*/ 	.byte	0x28
	.zero		1


	//   ....[122]....
        /*08ac*/ 	.word	0x00005500
        /*08b0*/ 	.word	0x000000ff
        /*08b4*/ 	.word	0x00000168
        /*08b8*/ 	.short	0x010a
        /*08ba*/ 	.byte	0x15
	.zero		1


	//   ....[123]....
        /*08bc*/ 	.word	0x00005650
        /*08c0*/ 	.word	0x000000ff
        /*08c4*/ 	.word	0x00000148
        /*08c8*/ 	.short	0x010b
        /*08ca*/ 	.byte	0x15
	.zero		1


	//   ....[124]....
        /*08cc*/ 	.word	0x00005660
        /*08d0*/ 	.word	0x000000ff
        /*08d4*/ 	.word	0x00000000
        /*08d8*/ 	.short	0x0101
        /*08da*/ 	.byte	0x27
	.zero		1


	//   ....[125]....
        /*08dc*/ 	.word	0x00005670
        /*08e0*/ 	.word	0x000000ff
        /*08e4*/ 	.word	0x00000170
        /*08e8*/ 	.short	0x010a
        /*08ea*/ 	.byte	0x15
	.zero		1


	//   ....[126]....
        /*08ec*/ 	.word	0x000057b0
        /*08f0*/ 	.word	0x000000ff
        /*08f4*/ 	.word	0x00000150
        /*08f8*/ 	.short	0x010b
        /*08fa*/ 	.byte	0x15
	.zero		1


	//   ....[127]....
        /*08fc*/ 	.word	0x000057c0
        /*0900*/ 	.word	0x000000ff
        /*0904*/ 	.word	0x00000000
        /*0908*/ 	.short	0x0101
        /*090a*/ 	.byte	0x26
	.zero		1


	//   ....[128]....
        /*090c*/ 	.word	0x000057d0
        /*0910*/ 	.word	0x000000ff
        /*0914*/ 	.word	0x00000178
        /*0918*/ 	.short	0x010a
        /*091a*/ 	.byte	0x15
	.zero		1


	//   ....[129]....
        /*091c*/ 	.word	0x000059c0
        /*0920*/ 	.word	0x000000ff
        /*0924*/ 	.word	0x00000158
        /*0928*/ 	.short	0x010b
        /*092a*/ 	.byte	0x15
	.zero		1


	//   ....[130]....
        /*092c*/ 	.word	0x000059d0
        /*0930*/ 	.word	0x000000ff
        /*0934*/ 	.word	0x00000000
        /*0938*/ 	.short	0x0101
        /*093a*/ 	.byte	0x25
	.zero		1


	//   ....[131]....
        /*093c*/ 	.word	0x00005a00
        /*0940*/ 	.word	0x000000ff
        /*0944*/ 	.word	0x00000160
        /*0948*/ 	.short	0x010a
        /*094a*/ 	.byte	0x15
	.zero		1


	//   ....[132]....
        /*094c*/ 	.word	0x00005a20
        /*0950*/ 	.word	0x000000ff
        /*0954*/ 	.word	0x00000168
        /*0958*/ 	.short	0x010a
        /*095a*/ 	.byte	0x15
	.zero		1


	//   ....[133]....
        /*095c*/ 	.word	0x00005a40
        /*0960*/ 	.word	0x000000ff
        /*0964*/ 	.word	0x00000170
        /*0968*/ 	.short	0x010a
        /*096a*/ 	.byte	0x15
	.zero		1


	//   ....[134]....
        /*096c*/ 	.word	0x00005a80
        /*0970*/ 	.word	0x00000000
        /*0974*/ 	.word	0x00000178
        /*0978*/ 	.short	0x010a
        /*097a*/ 	.byte	0xff
	.zero		1


	//   ....[135]....
        /*097c*/ 	.word	0x00005dd0
        /*0980*/ 	.word	0x00000003
        /*0984*/ 	.word	0x00000190
        /*0988*/ 	.short	0x010a
        /*098a*/ 	.byte	0xff
	.zero		1


	//   ....[136]....
        /*098c*/ 	.word	0x00005f50
        /*0990*/ 	.word	0x00000000
        /*0994*/ 	.word	0x00000000
        /*0998*/ 	.short	0x0101
        /*099a*/ 	.byte	0xff
	.zero		1


	//   ....[137]....
        /*099c*/ 	.word	0x00006aa0
        /*09a0*/ 	.word	0x00000002
        /*09a4*/ 	.word	0x00000140
        /*09a8*/ 	.short	0x010a
        /*09aa*/ 	.byte	0xff
	.zero		1


	//   ....[138]....
        /*09ac*/ 	.word	0x00006b10
        /*09b0*/ 	.word	0x00000047
        /*09b4*/ 	.word	0x000001b0
        /*09b8*/ 	.short	0x010a
        /*09ba*/ 	.byte	0xff
	.zero		1


	//   ....[139]....
        /*09bc*/ 	.word	0x00006c00
        /*09c0*/ 	.word	0x00000002
        /*09c4*/ 	.word	0x00000140
        /*09c8*/ 	.short	0x010a
        /*09ca*/ 	.byte	0xff
	.zero		1


	//   ....[140]....
        /*09cc*/ 	.word	0x00006d10
        /*09d0*/ 	.word	0x00000000
        /*09d4*/ 	.word	0x00000000
        /*09d8*/ 	.short	0x0101
        /*09da*/ 	.byte	0xff
	.zero		1


	//   ....[141]....
        /*09dc*/ 	.word	0x00006d90
        /*09e0*/ 	.word	0x00000047
        /*09e4*/ 	.word	0x000001b0
        /*09e8*/ 	.short	0x010a
        /*09ea*/ 	.byte	0xff
	.zero		1


	//   ....[142]....
        /*09ec*/ 	.word	0x000078e0
        /*09f0*/ 	.word	0x00000070
        /*09f4*/ 	.word	0x00000140
        /*09f8*/ 	.short	0x010a
        /*09fa*/ 	.byte	0xff
	.zero		1


	//   ....[143]....
        /*09fc*/ 	.word	0x000079b0
        /*0a00*/ 	.word	0x00000070
        /*0a04*/ 	.word	0x00000140
        /*0a08*/ 	.short	0x010a
        /*0a0a*/ 	.byte	0xff
	.zero		1


	//   ....[144]....
        /*0a0c*/ 	.word	0x00007ac0
        /*0a10*/ 	.word	0x00000000
        /*0a14*/ 	.word	0x00000000
        /*0a18*/ 	.short	0x0101
        /*0a1a*/ 	.byte	0xff
	.zero		1


	//   ....[145]....
        /*0a1c*/ 	.word	0x00008630
        /*0a20*/ 	.word	0x00000070
        /*0a24*/ 	.word	0x00000140
        /*0a28*/ 	.short	0x010a
        /*0a2a*/ 	.byte	0xff
	.zero		1


	//   ....[146]....
        /*0a2c*/ 	.word	0x00008700
        /*0a30*/ 	.word	0x00000070
        /*0a34*/ 	.word	0x00000140
        /*0a38*/ 	.short	0x010a
        /*0a3a*/ 	.byte	0xff
	.zero		1


	//   ....[147]....
        /*0a3c*/ 	.word	0x00008810
        /*0a40*/ 	.word	0x00000000
        /*0a44*/ 	.word	0x00000000
        /*0a48*/ 	.short	0x0101
        /*0a4a*/ 	.byte	0xff
	.zero		1


	//   ....[148]....
        /*0a4c*/ 	.word	0x000093b0
        /*0a50*/ 	.word	0x00000066
        /*0a54*/ 	.word	0x00000140
        /*0a58*/ 	.short	0x010a
        /*0a5a*/ 	.byte	0xff
	.zero		1


	//   ....[149]....
        /*0a5c*/ 	.word	0x00009480
        /*0a60*/ 	.word	0x00000066
        /*0a64*/ 	.word	0x00000140
        /*0a68*/ 	.short	0x010a
        /*0a6a*/ 	.byte	0xff
	.zero		1


	//   ....[150]....
        /*0a6c*/ 	.word	0x00009590
        /*0a70*/ 	.word	0x00000000
        /*0a74*/ 	.word	0x00000000
        /*0a78*/ 	.short	0x0101
        /*0a7a*/ 	.byte	0xff
	.zero		1


	//   ....[151]....
        /*0a7c*/ 	.word	0x00009a20
        /*0a80*/ 	.word	0x000000ff
        /*0a84*/ 	.word	0x00000000
        /*0a88*/ 	.short	0x0101
        /*0a8a*/ 	.byte	0x04
	.zero		1


	//   ....[152]....
        /*0a8c*/ 	.word	0x0000a230
        /*0a90*/ 	.word	0x00000000
        /*0a94*/ 	.word	0x00000200
        /*0a98*/ 	.short	0x010a
        /*0a9a*/ 	.byte	0xff
	.zero		1


	//   ....[153]....
        /*0a9c*/ 	.word	0x0000a290
        /*0aa0*/ 	.word	0x00000000
        /*0aa4*/ 	.word	0x000000a0
        /*0aa8*/ 	.short	0x010a
        /*0aaa*/ 	.byte	0xff
	.zero		1


	//   ....[154]....
        /*0aac*/ 	.word	0x0000a2f0
        /*0ab0*/ 	.word	0x00000000
        /*0ab4*/ 	.word	0x000000a0
        /*0ab8*/ 	.short	0x010a
        /*0aba*/ 	.byte	0xff
	.zero		1


	//   ....[155]....
        /*0abc*/ 	.word	0x0000a340
        /*0ac0*/ 	.word	0x00000003
        /*0ac4*/ 	.word	0x00000190
        /*0ac8*/ 	.short	0x010a
        /*0aca*/ 	.byte	0xff
	.zero		1


	//   ....[156]....
        /*0acc*/ 	.word	0x0000a3a0
        /*0ad0*/ 	.word	0x00000000
        /*0ad4*/ 	.word	0x00000000
        /*0ad8*/ 	.short	0x010a
        /*0ada*/ 	.byte	0xff
	.zero		1


	//   ....[157]....
        /*0adc*/ 	.word	0x0000a400
        /*0ae0*/ 	.word	0x00000000
        /*0ae4*/ 	.word	0x00000000
        /*0ae8*/ 	.short	0x010a
        /*0aea*/ 	.byte	0xff
	.zero		1


	//   ....[158]....
        /*0aec*/ 	.word	0x0000a460
        /*0af0*/ 	.word	0x00000000
        /*0af4*/ 	.word	0x00000000
        /*0af8*/ 	.short	0x010a
        /*0afa*/ 	.byte	0xff
	.zero		1


	//   ....[159]....
        /*0afc*/ 	.word	0x0000a4c0
        /*0b00*/ 	.word	0x00000000
        /*0b04*/ 	.word	0x00000000
        /*0b08*/ 	.short	0x010a
        /*0b0a*/ 	.byte	0xff
	.zero		1


	//   ....[160]....
        /*0b0c*/ 	.word	0x0000a520
        /*0b10*/ 	.word	0x00000000
        /*0b14*/ 	.word	0x00000000
        /*0b18*/ 	.short	0x010a
        /*0b1a*/ 	.byte	0xff
	.zero		1


	//   ....[161]....
        /*0b1c*/ 	.word	0x0000a580
        /*0b20*/ 	.word	0x00000000
        /*0b24*/ 	.word	0x00000000
        /*0b28*/ 	.short	0x010a
        /*0b2a*/ 	.byte	0xff
	.zero		1


	//   ....[162]....
        /*0b2c*/ 	.word	0x0000a5e0
        /*0b30*/ 	.word	0x00000000
        /*0b34*/ 	.word	0x00000000
        /*0b38*/ 	.short	0x010a
        /*0b3a*/ 	.byte	0xff
	.zero		1


	//   ....[163]....
        /*0b3c*/ 	.word	0x0000a640
        /*0b40*/ 	.word	0x00000000
        /*0b44*/ 	.word	0x00000000
        /*0b48*/ 	.short	0x010a
        /*0b4a*/ 	.byte	0xff
	.zero		1


	//   ....[164]....
        /*0b4c*/ 	.word	0x0000a6a0
        /*0b50*/ 	.word	0x00000000
        /*0b54*/ 	.word	0x00000000
        /*0b58*/ 	.short	0x010a
        /*0b5a*/ 	.byte	0xff
	.zero		1


	//   ....[165]....
        /*0b5c*/ 	.word	0x0000a700
        /*0b60*/ 	.word	0x00000000
        /*0b64*/ 	.word	0x00000000
        /*0b68*/ 	.short	0x010a
        /*0b6a*/ 	.byte	0xff
	.zero		1


	//   ....[166]....
        /*0b6c*/ 	.word	0x0000a760
        /*0b70*/ 	.word	0x00000000
        /*0b74*/ 	.word	0x00000000
        /*0b78*/ 	.short	0x010a
        /*0b7a*/ 	.byte	0xff
	.zero		1


	//   ....[167]....
        /*0b7c*/ 	.word	0x0000a7c0
        /*0b80*/ 	.word	0x00000000
        /*0b84*/ 	.word	0x00000000
        /*0b88*/ 	.short	0x010a
        /*0b8a*/ 	.byte	0xff
	.zero		1


	//   ....[168]....
        /*0b8c*/ 	.word	0x0000a820
        /*0b90*/ 	.word	0x00000000
        /*0b94*/ 	.word	0x00000000
        /*0b98*/ 	.short	0x010a
        /*0b9a*/ 	.byte	0xff
	.zero		1


	//   ....[169]....
        /*0b9c*/ 	.word	0x0000a880
        /*0ba0*/ 	.word	0x00000000
        /*0ba4*/ 	.word	0x00000000
        /*0ba8*/ 	.short	0x010a
        /*0baa*/ 	.byte	0xff
	.zero		1


	//   ....[170]....
        /*0bac*/ 	.word	0x0000a8e0
        /*0bb0*/ 	.word	0x00000000
        /*0bb4*/ 	.word	0x00000000
        /*0bb8*/ 	.short	0x010a
        /*0bba*/ 	.byte	0xff
	.zero		1


	//   ....[171]....
        /*0bbc*/ 	.word	0x0000a940
        /*0bc0*/ 	.word	0x00000000
        /*0bc4*/ 	.word	0x00000000
        /*0bc8*/ 	.short	0x010a
        /*0bca*/ 	.byte	0xff
	.zero		1


	//   ....[172]....
        /*0bcc*/ 	.word	0x0000a9a0
        /*0bd0*/ 	.word	0x00000000
        /*0bd4*/ 	.word	0x00000000
        /*0bd8*/ 	.short	0x010a
        /*0bda*/ 	.byte	0xff
	.zero		1


	//   ....[173]....
        /*0bdc*/ 	.word	0x0000aa00
        /*0be0*/ 	.word	0x00000000
        /*0be4*/ 	.word	0x00000000
        /*0be8*/ 	.short	0x010a
        /*0bea*/ 	.byte	0xff
	.zero		1


	//   ....[174]....
        /*0bec*/ 	.word	0x0000aa60
        /*0bf0*/ 	.word	0x00000000
        /*0bf4*/ 	.word	0x00000000
        /*0bf8*/ 	.short	0x010a
        /*0bfa*/ 	.byte	0xff
	.zero		1


	//   ....[175]....
        /*0bfc*/ 	.word	0x0000aab0
        /*0c00*/ 	.word	0x00000002
        /*0c04*/ 	.word	0x000001f0
        /*0c08*/ 	.short	0x010a
        /*0c0a*/ 	.byte	0xff
	.zero		1


	//   ....[176]....
        /*0c0c*/ 	.word	0x0000ab10
        /*0c10*/ 	.word	0x00000002
        /*0c14*/ 	.word	0x000001a0
        /*0c18*/ 	.short	0x010a
        /*0c1a*/ 	.byte	0xff
	.zero		1


	//   ....[177]....
        /*0c1c*/ 	.word	0x0000ab60
        /*0c20*/ 	.word	0x00000002
        /*0c24*/ 	.word	0x00000190
        /*0c28*/ 	.short	0x010a
        /*0c2a*/ 	.byte	0xff
	.zero		1


	//   ....[178]....
        /*0c2c*/ 	.word	0x0000abc0
        /*0c30*/ 	.word	0x00000000
        /*0c34*/ 	.word	0x000001a0
        /*0c38*/ 	.short	0x010a
        /*0c3a*/ 	.byte	0xff
	.zero		1


	//   ....[179]....
        /*0c3c*/ 	.word	0x0000ac10
        /*0c40*/ 	.word	0x00000000
        /*0c44*/ 	.word	0x00000190
        /*0c48*/ 	.short	0x010a
        /*0c4a*/ 	.byte	0xff
	.zero		1


	//   ....[180]....
        /*0c4c*/ 	.word	0x0000ac70
        /*0c50*/ 	.word	0x00000003
        /*0c54*/ 	.word	0x000001d0
        /*0c58*/ 	.short	0x010a
        /*0c5a*/ 	.byte	0xff
	.zero		1


	//   ....[181]....
        /*0c5c*/ 	.word	0x0000acd0
        /*0c60*/ 	.word	0x00000000
        /*0c64*/ 	.word	0x00000000
        /*0c68*/ 	.short	0x010a
        /*0c6a*/ 	.byte	0xff
	.zero		1


	//   ....[182]....
        /*0c6c*/ 	.word	0x0000ad30
        /*0c70*/ 	.word	0x00000000
        /*0c74*/ 	.word	0x00000000
        /*0c78*/ 	.short	0x010a
        /*0c7a*/ 	.byte	0xff
	.zero		1


	//   ....[183]....
        /*0c7c*/ 	.word	0x0000ad90
        /*0c80*/ 	.word	0x00000000
        /*0c84*/ 	.word	0x00000000
        /*0c88*/ 	.short	0x010a
        /*0c8a*/ 	.byte	0xff
	.zero		1


	//   ....[184]....
        /*0c8c*/ 	.word	0x0000adf0
        /*0c90*/ 	.word	0x00000000
        /*0c94*/ 	.word	0x00000000
        /*0c98*/ 	.short	0x010a
        /*0c9a*/ 	.byte	0xff
	.zero		1


	//   ....[185]....
        /*0c9c*/ 	.word	0x0000ae50
        /*0ca0*/ 	.word	0x00000000
        /*0ca4*/ 	.word	0x00000000
        /*0ca8*/ 	.short	0x010a
        /*0caa*/ 	.byte	0xff
	.zero		1


	//   ....[186]....
        /*0cac*/ 	.word	0x0000aea0
        /*0cb0*/ 	.word	0x0000000c
        /*0cb4*/ 	.word	0x00000190
        /*0cb8*/ 	.short	0x010a
        /*0cba*/ 	.byte	0xff
	.zero		1


	//   ....[187]....
        /*0cbc*/ 	.word	0x0000af00
        /*0cc0*/ 	.word	0x00000000
        /*0cc4*/ 	.word	0x00000188
        /*0cc8*/ 	.short	0x010a
        /*0cca*/ 	.byte	0xff
	.zero		1


	//   ....[188]....
        /*0ccc*/ 	.word	0x0000af60
        /*0cd0*/ 	.word	0x00000000
        /*0cd4*/ 	.word	0x00000160
        /*0cd8*/ 	.short	0x010a
        /*0cda*/ 	.byte	0xff
	.zero		1


	//   ....[189]....
        /*0cdc*/ 	.word	0x0000afc0
        /*0ce0*/ 	.word	0x00000000
        /*0ce4*/ 	.word	0x00000168
        /*0ce8*/ 	.short	0x010a
        /*0cea*/ 	.byte	0xff
	.zero		1


	//   ....[190]....
        /*0cec*/ 	.word	0x0000b020
        /*0cf0*/ 	.word	0x00000000
        /*0cf4*/ 	.word	0x00000170
        /*0cf8*/ 	.short	0x010a
        /*0cfa*/ 	.byte	0xff
	.zero		1


	//   ....[191]....
        /*0cfc*/ 	.word	0x0000b080
        /*0d00*/ 	.word	0x00000000
        /*0d04*/ 	.word	0x00000178
        /*0d08*/ 	.short	0x010a
        /*0d0a*/ 	.byte	0xff
	.zero		1


	//   ....[192]....
        /*0d0c*/ 	.word	0x0000b0e0
        /*0d10*/ 	.word	0x00000000
        /*0d14*/ 	.word	0x00000160
        /*0d18*/ 	.short	0x010a
        /*0d1a*/ 	.byte	0xff
	.zero		1


	//   ....[193]....
        /*0d1c*/ 	.word	0x0000b140
        /*0d20*/ 	.word	0x00000000
        /*0d24*/ 	.word	0x00000168
        /*0d28*/ 	.short	0x010a
        /*0d2a*/ 	.byte	0xff
	.zero		1


	//   ....[194]....
        /*0d2c*/ 	.word	0x0000b1a0
        /*0d30*/ 	.word	0x00000000
        /*0d34*/ 	.word	0x00000170
        /*0d38*/ 	.short	0x010a
        /*0d3a*/ 	.byte	0xff
	.zero		1


	//   ....[195]....
        /*0d3c*/ 	.word	0x0000b1f0
        /*0d40*/ 	.word	0x00000003
        /*0d44*/ 	.word	0x00000190
        /*0d48*/ 	.short	0x010a
        /*0d4a*/ 	.byte	0xff
	.zero		1


	//   ....[196]....
        /*0d4c*/ 	.word	0x0000b240
        /*0d50*/ 	.word	0x00000002
        /*0d54*/ 	.word	0x00000140
        /*0d58*/ 	.short	0x010a
        /*0d5a*/ 	.byte	0xff
	.zero		1


	//   ....[197]....
        /*0d5c*/ 	.word	0x0000b290
        /*0d60*/ 	.word	0x00000047
        /*0d64*/ 	.word	0x000001b0
        /*0d68*/ 	.short	0x010a
        /*0d6a*/ 	.byte	0xff
	.zero		1


	//   ....[198]....
        /*0d6c*/ 	.word	0x0000b2e0
        /*0d70*/ 	.word	0x00000070
        /*0d74*/ 	.word	0x00000140
        /*0d78*/ 	.short	0x010a
        /*0d7a*/ 	.byte	0xff
	.zero		1


	//   ....[199]....
        /*0d7c*/ 	.word	0x0000b330
        /*0d80*/ 	.word	0x00000070
        /*0d84*/ 	.word	0x00000140
        /*0d88*/ 	.short	0x010a
        /*0d8a*/ 	.byte	0xff
	.zero		1


	//   ....[200]....
        /*0d8c*/ 	.word	0x0000b380
        /*0d90*/ 	.word	0x00000066
        /*0d94*/ 	.word	0x00000140
        /*0d98*/ 	.short	0x010a
        /*0d9a*/ 	.byte	0xff
	.zero		1


	//----- nvinfo : EIATTR_NUM_MBARRIERS
	.align		4
.L_48:
        /*0d9c*/ 	.byte	0x03, 0x38
        /*0d9e*/ 	.short	0x0042


	//----- nvinfo : EIATTR_EXIT_INSTR_OFFSETS
	.align		4
        /*0da0*/ 	.byte	0x04, 0x1c
        /*0da2*/ 	.short	(.L_50 - .L_49)


	//   ....[0]....
.L_49:
        /*0da4*/ 	.word	0x000035a0


	//   ....[1]....
        /*0da8*/ 	.word	0x00003ab0


	//   ....[2]....
        /*0dac*/ 	.word	0x00003b10


	//   ....[3]....
        /*0db0*/ 	.word	0x00004940


	//   ....[4]....
        /*0db4*/ 	.word	0x00005ab0


	//   ....[5]....
        /*0db8*/ 	.word	0x00005af0


	//   ....[6]....
        /*0dbc*/ 	.word	0x0000a220


	//----- nvinfo : EIATTR_MAX_THREADS
	.align		4
.L_50:
        /*0dc0*/ 	.byte	0x04, 0x05
        /*0dc2*/ 	.short	(.L_52 - .L_51)
.L_51:
        /*0dc4*/ 	.word	0x00000100
        /*0dc8*/ 	.word	0x00000001
        /*0dcc*/ 	.word	0x00000001


	//----- nvinfo : EIATTR_CRS_STACK_SIZE
	.align		4
.L_52:
        /*0dd0*/ 	.byte	0x04, 0x1e
        /*0dd2*/ 	.short	(.L_54 - .L_53)
.L_53:
        /*0dd4*/ 	.word	0x00000000


	//----- nvinfo : EIATTR_CBANK_PARAM_SIZE
	.align		4
.L_54:
        /*0dd8*/ 	.byte	0x03, 0x19
        /*0dda*/ 	.short	0x0800


	//----- nvinfo : EIATTR_PARAM_CBANK
	.align		4
        /*0ddc*/ 	.byte	0x04, 0x0a
        /*0dde*/ 	.short	(.L_56 - .L_55)
	.align		4
.L_55:
        /*0de0*/ 	.word	index@(.nv.constant0._ZN7cutlass13device_kernelINS_4gemm6kernel13GemmUniversalIN4cute5tupleIJiiiiEEENS1_10collective13CollectiveMmaINS1_35MainloopSm100TmaUmmaWarpSpecializedILi20ELi2ELi4ENS5_IJNS4_1CILi1EEENSA_ILi8EEESB_EEEEENS5_IJNSA_ILi64EEENSA_ILi256EEENSA_ILi32EEEEEENS_12float_e5m2_tENS5_IJlSB_lEEESJ_SK_NS4_8TiledMMAINS4_8MMA_AtomIJNS4_10MMA_TraitsINS4_19SM100_MMA_F8F6F4_SSEJSJ_SJ_fSF_SG_NS4_17integral_constantINS4_4UMMA5MajorELSR_0EEESS_NSP_INSQ_7ScaleInELST_0EEESU_EEEEEENS4_6LayoutINS5_IJSB_SB_SB_EEENS5_IJNSA_ILi0EEESZ_SZ_EEEEENS5_IJNS4_10UnderscoreES12_S12_EEEEENS4_23SM90_TMA_LOAD_MULTICASTENS4_14ComposedLayoutINS4_7SwizzleILi1ELi4ELi3EEENS4_18smem_ptr_flag_bitsILi8EEENSX_INS5_IJSC_SH_EEENS5_IJSH_SB_EEEEEEEvNS4_8identityENS4_13SM90_TMA_LOADES1E_vS1F_EENS_8epilogue10collective18CollectiveEpilogueINS1I_23Sm100TmaWarpSpecializedILi4ELi2ELi32ELb0ELb0EEEJSI_NS5_IJNSX_ISF_SB_EES1N_EEESJ_SK_SJ_SK_NS1I_6fusion15FusionCallbacksIS1M_NS1P_17LinearCombinationISJ_fSJ_fLNS_15FloatRoundStyleE2EEESI_S1O_JEEENS4_5SM1004TMEM4LOAD26SM100_TMEM_LOAD_16dp32b32xES1G_NS16_INS17_ILi2ELi4ELi3EEES1A_NSX_INS5_IJSC_SF_EEENS5_IJSF_SB_EEEEEEENS4_39AutoVectorizingCopyWithAssumedAlignmentILi128EEENS4_14SM90_TMA_STOREES23_S25_S25_EEEvvEEEEvNT_6ParamsE)
        /*0de4*/ 	.short	0x0380
        /*0de6*/ 	.short	0x0800


	//----- nvinfo : EIATTR_SW_WAR
	.align		4
.L_56:
        /*0de8*/ 	.byte	0x04, 0x36
        /*0dea*/ 	.short	(.L_58 - .L_57)
.L_57:
        /*0dec*/ 	.word	0x00000008
.L_58:


//--------------------- .nv.callgraph             --------------------------
	.section	.nv.callgraph,"",@"SHT_CUDA_CALLGRAPH"
	.align	4
	.sectionentsize	8
	.align		4
        /*0000*/ 	.word	0x00000000
	.align		4
        /*0004*/ 	.word	0xffffffff
	.align		4
        /*0008*/ 	.word	index@(_ZN7cutlass13device_kernelINS_4gemm6kernel13GemmUniversalIN4cute5tupleIJiiiiEEENS1_10collective13CollectiveMmaINS1_35MainloopSm100TmaUmmaWarpSpecializedILi20ELi2ELi4ENS5_IJNS4_1CILi1EEENSA_ILi8EEESB_EEEEENS5_IJNSA_ILi64EEENSA_ILi256EEENSA_ILi32EEEEEENS_12float_e5m2_tENS5_IJlSB_lEEESJ_SK_NS4_8TiledMMAINS4_8MMA_AtomIJNS4_10MMA_TraitsINS4_19SM100_MMA_F8F6F4_SSEJSJ_SJ_fSF_SG_NS4_17integral_constantINS4_4UMMA5MajorELSR_0EEESS_NSP_INSQ_7ScaleInELST_0EEESU_EEEEEENS4_6LayoutINS5_IJSB_SB_SB_EEENS5_IJNSA_ILi0EEESZ_SZ_EEEEENS5_IJNS4_10UnderscoreES12_S12_EEEEENS4_23SM90_TMA_LOAD_MULTICASTENS4_14ComposedLayoutINS4_7SwizzleILi1ELi4ELi3EEENS4_18smem_ptr_flag_bitsILi8EEENSX_INS5_IJSC_SH_EEENS5_IJSH_SB_EEEEEEEvNS4_8identityENS4_13SM90_TMA_LOADES1E_vS1F_EENS_8epilogue10collective18CollectiveEpilogueINS1I_23Sm100TmaWarpSpecializedILi4ELi2ELi32ELb0ELb0EEEJSI_NS5_IJNSX_ISF_SB_EES1N_EEESJ_SK_SJ_SK_NS1I_6fusion15FusionCallbacksIS1M_NS1P_17LinearCombinationISJ_fSJ_fLNS_15FloatRoundStyleE2EEESI_S1O_JEEENS4_5SM1004TMEM4LOAD26SM100_TMEM_LOAD_16dp32b32xES1G_NS16_INS17_ILi2ELi4ELi3EEES1A_NSX_INS5_IJSC_SF_EEENS5_IJSF_SB_EEEEEEENS4_39AutoVectorizingCopyWithAssumedAlignmentILi128EEENS4_14SM90_TMA_STOREES23_S25_S25_EEEvvEEEEvNT_6ParamsE)
	.align		4
        /*000c*/ 	.word	index@(__assertfail)
	.align		4
        /*0010*/ 	.word	0x00000000
	.align		4
        /*0014*/ 	.word	0xfffffffe
	.align		4
        /*0018*/ 	.word	0x00000000
	.align		4
        /*001c*/ 	.word	0xfffffffd
	.align		4
        /*0020*/ 	.word	0x00000000
	.align		4
        /*0024*/ 	.word	0xfffffffc


//--------------------- .nv.constant4             --------------------------
	.section	.nv.constant4,"a",@progbits
	.align	8
	.align		8
.nv.constant4:
        /*0000*/ 	.dword	__assertfail
	.align		8
        /*0008*/ 	.dword	__unnamed_1
	.align		8
        /*0010*/ 	.dword	__unnamed_2
	.align		8
        /*0018*/ 	.dword	__unnamed_3
	.align		8
        /*0020*/ 	.dword	_ZN40_INTERNAL_5db3c4db_4_k_cu_3ee5b274_331724cuda3std3__45__cpo5beginE
	.align		8
        /*0028*/ 	.dword	_ZN40_INTERNAL_5db3c4db_4_k_cu_3ee5b274_331724cuda3std3__45__cpo3endE
	.align		8
        /*0030*/ 	.dword	_ZN40_INTERNAL_5db3c4db_4_k_cu_3ee5b274_331724cuda3std3__45__cpo6cbeginE
	.align		8
        /*0038*/ 	.dword	_ZN40_INTERNAL_5db3c4db_4_k_cu_3ee5b274_331724cuda3std3__45__cpo4cendE
	.align		8
        /*0040*/ 	.dword	_ZN40_INTERNAL_5db3c4db_4_k_cu_3ee5b274_331724cuda3std3__442_GLOBAL__N__5db3c4db_4_k_cu_3ee5b274_331726ignoreE
	.align		8
        /*0048*/ 	.dword	_ZN40_INTERNAL_5db3c4db_4_k_cu_3ee5b274_331724cuda3std3__419piecewise_constructE
	.align		8
        /*0050*/ 	.dword	_ZN40_INTERNAL_5db3c4db_4_k_cu_3ee5b274_331724cuda3std3__48in_placeE
	.align		8
        /*0058*/ 	.dword	_ZN40_INTERNAL_5db3c4db_4_k_cu_3ee5b274_331724cuda3std6ranges3__45__cpo4swapE
	.align		8
        /*0060*/ 	.dword	_ZN40_INTERNAL_5db3c4db_4_k_cu_3ee5b274_331724cuda3std6ranges3__45__cpo9iter_moveE
	.align		8
        /*0068*/ 	.dword	_ZN40_INTERNAL_5db3c4db_4_k_cu_3ee5b274_331724cute7productE
	.align		8
        /*0070*/ 	.dword	_ZN40_INTERNAL_5db3c4db_4_k_cu_3ee5b274_331724cute1_E
	.align		8
        /*0078*/ 	.dword	$str$25
	.align		8
        /*0080*/ 	.dword	$str$26
	.align		8
        /*0088*/ 	.dword	$str$27
	.align		8
        /*0090*/ 	.dword	$str$28


//--------------------- .text._ZN7cutlass13device_kernelINS_4gemm6kernel13GemmUniversalIN4cute5tupleIJiiiiEEENS1_10collective13CollectiveMmaINS1_35MainloopSm100TmaUmmaWarpSpecializedILi20ELi2ELi4ENS5_IJNS4_1CILi1EEENSA_ILi8EEESB_EEEEENS5_IJNSA_ILi64EEENSA_ILi256EEENSA_ILi32EEEEEENS_12float_e5m2_tENS5_IJlSB_lEEESJ_SK_NS4_8TiledMMAINS4_8MMA_AtomIJNS4_10MMA_TraitsINS4_19SM100_MMA_F8F6F4_SSEJSJ_SJ_fSF_SG_NS4_17integral_constantINS4_4UMMA5MajorELSR_0EEESS_NSP_INSQ_7ScaleInELST_0EEESU_EEEEEENS4_6LayoutINS5_IJSB_SB_SB_EEENS5_IJNSA_ILi0EEESZ_SZ_EEEEENS5_IJNS4_10UnderscoreES12_S12_EEEEENS4_23SM90_TMA_LOAD_MULTICASTENS4_14ComposedLayoutINS4_7SwizzleILi1ELi4ELi3EEENS4_18smem_ptr_flag_bitsILi8EEENSX_INS5_IJSC_SH_EEENS5_IJSH_SB_EEEEEEEvNS4_8identityENS4_13SM90_TMA_LOADES1E_vS1F_EENS_8epilogue10collective18CollectiveEpilogueINS1I_23Sm100TmaWarpSpecializedILi4ELi2ELi32ELb0ELb0EEEJSI_NS5_IJNSX_ISF_SB_EES1N_EEESJ_SK_SJ_SK_NS1I_6fusion15FusionCallbacksIS1M_NS1P_17LinearCombinationISJ_fSJ_fLNS_15FloatRoundStyleE2EEESI_S1O_JEEENS4_5SM1004TMEM4LOAD26SM100_TMEM_LOAD_16dp32b32xES1G_NS16_INS17_ILi2ELi4ELi3EEES1A_NSX_INS5_IJSC_SF_EEENS5_IJSF_SB_EEEEEEENS4_39AutoVectorizingCopyWithAssumedAlignmentILi128EEENS4_14SM90_TMA_STOREES23_S25_S25_EEEvvEEEEvNT_6ParamsE --------------------------
	.section	.text._ZN7cutlass13device_kernelINS_4gemm6kernel13GemmUniversalIN4cute5tupleIJiiiiEEENS1_10collective13CollectiveMmaINS1_35MainloopSm100TmaUmmaWarpSpecializedILi20ELi2ELi4ENS5_IJNS4_1CILi1EEENSA_ILi8EEESB_EEEEENS5_IJNSA_ILi64EEENSA_ILi256EEENSA_ILi32EEEEEENS_12float_e5m2_tENS5_IJlSB_lEEESJ_SK_NS4_8TiledMMAINS4_8MMA_AtomIJNS4_10MMA_TraitsINS4_19SM100_MMA_F8F6F4_SSEJSJ_SJ_fSF_SG_NS4_17integral_constantINS4_4UMMA5MajorELSR_0EEESS_NSP_INSQ_7ScaleInELST_0EEESU_EEEEEENS4_6LayoutINS5_IJSB_SB_SB_EEENS5_IJNSA_ILi0EEESZ_SZ_EEEEENS5_IJNS4_10UnderscoreES12_S12_EEEEENS4_23SM90_TMA_LOAD_MULTICASTENS4_14ComposedLayoutINS4_7SwizzleILi1ELi4ELi3EEENS4_18smem_ptr_flag_bitsILi8EEENSX_INS5_IJSC_SH_EEENS5_IJSH_SB_EEEEEEEvNS4_8identityENS4_13SM90_TMA_LOADES1E_vS1F_EENS_8epilogue10collective18CollectiveEpilogueINS1I_23Sm100TmaWarpSpecializedILi4ELi2ELi32ELb0ELb0EEEJSI_NS5_IJNSX_ISF_SB_EES1N_EEESJ_SK_SJ_SK_NS1I_6fusion15FusionCallbacksIS1M_NS1P_17LinearCombinationISJ_fSJ_fLNS_15FloatRoundStyleE2EEESI_S1O_JEEENS4_5SM1004TMEM4LOAD26SM100_TMEM_LOAD_16dp32b32xES1G_NS16_INS17_ILi2ELi4ELi3EEES1A_NSX_INS5_IJSC_SF_EEENS5_IJSF_SB_EEEEEEENS4_39AutoVectorizingCopyWithAssumedAlignmentILi128EEENS4_14SM90_TMA_STOREES23_S25_S25_EEEvvEEEEvNT_6ParamsE,"ax",@progbits
	.align	128
.text._ZN7cutlass13device_kernelINS_4gemm6kernel13GemmUniversalIN4cute5tupleIJiiiiEEENS1_10collective13CollectiveMmaINS1_35MainloopSm100TmaUmmaWarpSpecializedILi20ELi2ELi4ENS5_IJNS4_1CILi1EEENSA_ILi8EEESB_EEEEENS5_IJNSA_ILi64EEENSA_ILi256EEENSA_ILi32EEEEEENS_12float_e5m2_tENS5_IJlSB_lEEESJ_SK_NS4_8TiledMMAINS4_8MMA_AtomIJNS4_10MMA_TraitsINS4_19SM100_MMA_F8F6F4_SSEJSJ_SJ_fSF_SG_NS4_17integral_constantINS4_4UMMA5MajorELSR_0EEESS_NSP_INSQ_7ScaleInELST_0EEESU_EEEEEENS4_6LayoutINS5_IJSB_SB_SB_EEENS5_IJNSA_ILi0EEESZ_SZ_EEEEENS5_IJNS4_10UnderscoreES12_S12_EEEEENS4_23SM90_TMA_LOAD_MULTICASTENS4_14ComposedLayoutINS4_7SwizzleILi1ELi4ELi3EEENS4_18smem_ptr_flag_bitsILi8EEENSX_INS5_IJSC_SH_EEENS5_IJSH_SB_EEEEEEEvNS4_8identityENS4_13SM90_TMA_LOADES1E_vS1F_EENS_8epilogue10collective18CollectiveEpilogueINS1I_23Sm100TmaWarpSpecializedILi4ELi2ELi32ELb0ELb0EEEJSI_NS5_IJNSX_ISF_SB_EES1N_EEESJ_SK_SJ_SK_NS1I_6fusion15FusionCallbacksIS1M_NS1P_17LinearCombinationISJ_fSJ_fLNS_15FloatRoundStyleE2EEESI_S1O_JEEENS4_5SM1004TMEM4LOAD26SM100_TMEM_LOAD_16dp32b32xES1G_NS16_INS17_ILi2ELi4ELi3EEES1A_NSX_INS5_IJSC_SF_EEENS5_IJSF_SB_EEEEEEENS4_39AutoVectorizingCopyWithAssumedAlignmentILi128EEENS4_14SM90_TMA_STOREES23_S25_S25_EEEvvEEEEvNT_6ParamsE:
        .type           _ZN7cutlass13device_kernelINS_4gemm6kernel13GemmUniversalIN4cute5tupleIJiiiiEEENS1_10collective13CollectiveMmaINS1_35MainloopSm100TmaUmmaWarpSpecializedILi20ELi2ELi4ENS5_IJNS4_1CILi1EEENSA_ILi8EEESB_EEEEENS5_IJNSA_ILi64EEENSA_ILi256EEENSA_ILi32EEEEEENS_12float_e5m2_tENS5_IJlSB_lEEESJ_SK_NS4_8TiledMMAINS4_8MMA_AtomIJNS4_10MMA_TraitsINS4_19SM100_MMA_F8F6F4_SSEJSJ_SJ_fSF_SG_NS4_17integral_constantINS4_4UMMA5MajorELSR_0EEESS_NSP_INSQ_7ScaleInELST_0EEESU_EEEEEENS4_6LayoutINS5_IJSB_SB_SB_EEENS5_IJNSA_ILi0EEESZ_SZ_EEEEENS5_IJNS4_10UnderscoreES12_S12_EEEEENS4_23SM90_TMA_LOAD_MULTICASTENS4_14ComposedLayoutINS4_7SwizzleILi1ELi4ELi3EEENS4_18smem_ptr_flag_bitsILi8EEENSX_INS5_IJSC_SH_EEENS5_IJSH_SB_EEEEEEEvNS4_8identityENS4_13SM90_TMA_LOADES1E_vS1F_EENS_8epilogue10collective18CollectiveEpilogueINS1I_23Sm100TmaWarpSpecializedILi4ELi2ELi32ELb0ELb0EEEJSI_NS5_IJNSX_ISF_SB_EES1N_EEESJ_SK_SJ_SK_NS1I_6fusion15FusionCallbacksIS1M_NS1P_17LinearCombinationISJ_fSJ_fLNS_15FloatRoundStyleE2EEESI_S1O_JEEENS4_5SM1004TMEM4LOAD26SM100_TMEM_LOAD_16dp32b32xES1G_NS16_INS17_ILi2ELi4ELi3EEES1A_NSX_INS5_IJSC_SF_EEENS5_IJSF_SB_EEEEEEENS4_39AutoVectorizingCopyWithAssumedAlignmentILi128EEENS4_14SM90_TMA_STOREES23_S25_S25_EEEvvEEEEvNT_6ParamsE,@function
        .size           _ZN7cutlass13device_kernelINS_4gemm6kernel13GemmUniversalIN4cute5tupleIJiiiiEEENS1_10collective13CollectiveMmaINS1_35MainloopSm100TmaUmmaWarpSpecializedILi20ELi2ELi4ENS5_IJNS4_1CILi1EEENSA_ILi8EEESB_EEEEENS5_IJNSA_ILi64EEENSA_ILi256EEENSA_ILi32EEEEEENS_12float_e5m2_tENS5_IJlSB_lEEESJ_SK_NS4_8TiledMMAINS4_8MMA_AtomIJNS4_10MMA_TraitsINS4_19SM100_MMA_F8F6F4_SSEJSJ_SJ_fSF_SG_NS4_17integral_constantINS4_4UMMA5MajorELSR_0EEESS_NSP_INSQ_7ScaleInELST_0EEESU_EEEEEENS4_6LayoutINS5_IJSB_SB_SB_EEENS5_IJNSA_ILi0EEESZ_SZ_EEEEENS5_IJNS4_10UnderscoreES12_S12_EEEEENS4_23SM90_TMA_LOAD_MULTICASTENS4_14ComposedLayoutINS4_7SwizzleILi1ELi4ELi3EEENS4_18smem_ptr_flag_bitsILi8EEENSX_INS5_IJSC_SH_EEENS5_IJSH_SB_EEEEEEEvNS4_8identityENS4_13SM90_TMA_LOADES1E_vS1F_EENS_8epilogue10collective18CollectiveEpilogueINS1I_23Sm100TmaWarpSpecializedILi4ELi2ELi32ELb0ELb0EEEJSI_NS5_IJNSX_ISF_SB_EES1N_EEESJ_SK_SJ_SK_NS1I_6fusion15FusionCallbacksIS1M_NS1P_17LinearCombinationISJ_fSJ_fLNS_15FloatRoundStyleE2EEESI_S1O_JEEENS4_5SM1004TMEM4LOAD26SM100_TMEM_LOAD_16dp32b32xES1G_NS16_INS17_ILi2ELi4ELi3EEES1A_NSX_INS5_IJSC_SF_EEENS5_IJSF_SB_EEEEEEENS4_39AutoVectorizingCopyWithAssumedAlignmentILi128EEENS4_14SM90_TMA_STOREES23_S25_S25_EEEvvEEEEvNT_6ParamsE,(.L_x_226 - _ZN7cutlass13device_kernelINS_4gemm6kernel13GemmUniversalIN4cute5tupleIJiiiiEEENS1_10collective13CollectiveMmaINS1_35MainloopSm100TmaUmmaWarpSpecializedILi20ELi2ELi4ENS5_IJNS4_1CILi1EEENSA_ILi8EEESB_EEEEENS5_IJNSA_ILi64EEENSA_ILi256EEENSA_ILi32EEEEEENS_12float_e5m2_tENS5_IJlSB_lEEESJ_SK_NS4_8TiledMMAINS4_8MMA_AtomIJNS4_10MMA_TraitsINS4_19SM100_MMA_F8F6F4_SSEJSJ_SJ_fSF_SG_NS4_17integral_constantINS4_4UMMA5MajorELSR_0EEESS_NSP_INSQ_7ScaleInELST_0EEESU_EEEEEENS4_6LayoutINS5_IJSB_SB_SB_EEENS5_IJNSA_ILi0EEESZ_SZ_EEEEENS5_IJNS4_10UnderscoreES12_S12_EEEEENS4_23SM90_TMA_LOAD_MULTICASTENS4_14ComposedLayoutINS4_7SwizzleILi1ELi4ELi3EEENS4_18smem_ptr_flag_bitsILi8EEENSX_INS5_IJSC_SH_EEENS5_IJSH_SB_EEEEEEEvNS4_8identityENS4_13SM90_TMA_LOADES1E_vS1F_EENS_8epilogue10collective18CollectiveEpilogueINS1I_23Sm100TmaWarpSpecializedILi4ELi2ELi32ELb0ELb0EEEJSI_NS5_IJNSX_ISF_SB_EES1N_EEESJ_SK_SJ_SK_NS1I_6fusion15FusionCallbacksIS1M_NS1P_17LinearCombinationISJ_fSJ_fLNS_15FloatRoundStyleE2EEESI_S1O_JEEENS4_5SM1004TMEM4LOAD26SM100_TMEM_LOAD_16dp32b32xES1G_NS16_INS17_ILi2ELi4ELi3EEES1A_NSX_INS5_IJSC_SF_EEENS5_IJSF_SB_EEEEEEENS4_39AutoVectorizingCopyWithAssumedAlignmentILi128EEENS4_14SM90_TMA_STOREES23_S25_S25_EEEvvEEEEvNT_6ParamsE)
        .other          _ZN7cutlass13device_kernelINS_4gemm6kernel13GemmUniversalIN4cute5tupleIJiiiiEEENS1_10collective13CollectiveMmaINS1_35MainloopSm100TmaUmmaWarpSpecializedILi20ELi2ELi4ENS5_IJNS4_1CILi1EEENSA_ILi8EEESB_EEEEENS5_IJNSA_ILi64EEENSA_ILi256EEENSA_ILi32EEEEEENS_12float_e5m2_tENS5_IJlSB_lEEESJ_SK_NS4_8TiledMMAINS4_8MMA_AtomIJNS4_10MMA_TraitsINS4_19SM100_MMA_F8F6F4_SSEJSJ_SJ_fSF_SG_NS4_17integral_constantINS4_4UMMA5MajorELSR_0EEESS_NSP_INSQ_7ScaleInELST_0EEESU_EEEEEENS4_6LayoutINS5_IJSB_SB_SB_EEENS5_IJNSA_ILi0EEESZ_SZ_EEEEENS5_IJNS4_10UnderscoreES12_S12_EEEEENS4_23SM90_TMA_LOAD_MULTICASTENS4_14ComposedLayoutINS4_7SwizzleILi1ELi4ELi3EEENS4_18smem_ptr_flag_bitsILi8EEENSX_INS5_IJSC_SH_EEENS5_IJSH_SB_EEEEEEEvNS4_8identityENS4_13SM90_TMA_LOADES1E_vS1F_EENS_8epilogue10collective18CollectiveEpilogueINS1I_23Sm100TmaWarpSpecializedILi4ELi2ELi32ELb0ELb0EEEJSI_NS5_IJNSX_ISF_SB_EES1N_EEESJ_SK_SJ_SK_NS1I_6fusion15FusionCallbacksIS1M_NS1P_17LinearCombinationISJ_fSJ_fLNS_15FloatRoundStyleE2EEESI_S1O_JEEENS4_5SM1004TMEM4LOAD26SM100_TMEM_LOAD_16dp32b32xES1G_NS16_INS17_ILi2ELi4ELi3EEES1A_NSX_INS5_IJSC_SF_EEENS5_IJSF_SB_EEEEEEENS4_39AutoVectorizingCopyWithAssumedAlignmentILi128EEENS4_14SM90_TMA_STOREES23_S25_S25_EEEvvEEEEvNT_6ParamsE,@"STO_CUDA_ENTRY STV_DEFAULT"
_ZN7cutlass13device_kernelINS_4gemm6kernel13GemmUniversalIN4cute5tupleIJiiiiEEENS1_10collective13CollectiveMmaINS1_35MainloopSm100TmaUmmaWarpSpecializedILi20ELi2ELi4ENS5_IJNS4_1CILi1EEENSA_ILi8EEESB_EEEEENS5_IJNSA_ILi64EEENSA_ILi256EEENSA_ILi32EEEEEENS_12float_e5m2_tENS5_IJlSB_lEEESJ_SK_NS4_8TiledMMAINS4_8MMA_AtomIJNS4_10MMA_TraitsINS4_19SM100_MMA_F8F6F4_SSEJSJ_SJ_fSF_SG_NS4_17integral_constantINS4_4UMMA5MajorELSR_0EEESS_NSP_INSQ_7ScaleInELST_0EEESU_EEEEEENS4_6LayoutINS5_IJSB_SB_SB_EEENS5_IJNSA_ILi0EEESZ_SZ_EEEEENS5_IJNS4_10UnderscoreES12_S12_EEEEENS4_23SM90_TMA_LOAD_MULTICASTENS4_14ComposedLayoutINS4_7SwizzleILi1ELi4ELi3EEENS4_18smem_ptr_flag_bitsILi8EEENSX_INS5_IJSC_SH_EEENS5_IJSH_SB_EEEEEEEvNS4_8identityENS4_13SM90_TMA_LOADES1E_vS1F_EENS_8epilogue10collective18CollectiveEpilogueINS1I_23Sm100TmaWarpSpecializedILi4ELi2ELi32ELb0ELb0EEEJSI_NS5_IJNSX_ISF_SB_EES1N_EEESJ_SK_SJ_SK_NS1I_6fusion15FusionCallbacksIS1M_NS1P_17LinearCombinationISJ_fSJ_fLNS_15FloatRoundStyleE2EEESI_S1O_JEEENS4_5SM1004TMEM4LOAD26SM100_TMEM_LOAD_16dp32b32xES1G_NS16_INS17_ILi2ELi4ELi3EEES1A_NSX_INS5_IJSC_SF_EEENS5_IJSF_SB_EEEEEEENS4_39AutoVectorizingCopyWithAssumedAlignmentILi128EEENS4_14SM90_TMA_STOREES23_S25_S25_EEEvvEEEEvNT_6ParamsE:
[----:B------:R-:W1:Y:S01]  /*0000*/  LDC R1, c[0x0][0x37c] ;  /* 0x0000df00ff017b82 */ /* 0x000e620000000800 */
[----:B------:R-:W2:Y:S01]  /*0010*/  S2R R95, SR_TID.X ;  /* 0x00000000005f7919 */ /* 0x000ea20000002100 */
[----:B------:R-:W3:Y:S01]  /*0020*/  LDCU.64 UR8, c[0x0][0x890] ;  /* 0x00011200ff0877ac */ /* 0x000ee20008000a00 */
[----:B------:R-:W-:Y:S02]  /*0030*/  PRMT R85, RZ, 0x7610, R85 ;  /* 0x00007610ff557816 */ /* 0x000fe40000000055 */
[----:B------:R-:W-:Y:S01]  /*0040*/  ELECT P3, URZ, PT ;  /* 0x0000000000ff782f */ /* 0x000fe20003860000 */
[----:B---3--:R-:W-:-:S04]  /*0050*/  UISETP.NE.U32.AND UP0, UPT, UR8, URZ, UPT ;  /* 0x000000ff0800728c */ /* 0x008fc8000bf05070 */
[----:B------:R-:W-:Y:S01]  /*0060*/  UISETP.NE.AND.EX UP0, UPT, UR9, URZ, UPT, UP0 ;  /* 0x000000ff0900728c */ /* 0x000fe2000bf05300 */
[----:B--2---:R-:W-:-:S05]  /*0070*/  SHF.R.U32.HI R86, RZ, 0x5, R95 ;  /* 0x00000005ff567819 */ /* 0x004fca000001165f */
[----:B------:R-:W2:Y:S02]  /*0080*/  SHFL.IDX PT, R0, R86, RZ, 0x1f ;  /* 0x00001fff56007589 */ /* 0x000ea400000e0000 */
[----:B--2---:R-:W-:Y:S01]  /*0090*/  R2UR UR17, R0 ;  /* 0x00000000001172ca */ /* 0x004fe200000e0000 */
[----:B-1----:R-:W-:-:S14]  /*00a0*/  BRA.U UP0, `(.L_x_0) ;  /* 0x0000000100307547 */ /* 0x002fdc000b800000 */
[----:B------:R-:W1:Y:S02]  /*00b0*/  LDCU.64 UR4, c[0x0][0x888] ;  /* 0x00011100ff0477ac */ /* 0x000e640008000a00 */
[----:B-1----:R-:W-:-:S04]  /*00c0*/  UISETP.NE.U32.AND UP0, UPT, UR4, URZ, UPT ;  /* 0x000000ff0400728c */ /* 0x002fc8000bf05070 */
[----:B------:R-:W-:-:S09]  /*00d0*/  UISETP.NE.AND.EX UP0, UPT, UR5, URZ, UPT, UP0 ;  /* 0x000000ff0500728c */ /* 0x000fd2000bf05300 */
[----:B------:R-:W-:Y:S05]  /*00e0*/  BRA.U !UP0, `(.L_x_1) ;  /* 0x0000000108147547 */ /* 0x000fea000b800000 */
[----:B------:R-:W1:Y:S01]  /*00f0*/  LDC.64 R2, c[0x0][0x888] ;  /* 0x00022200ff027b82 */ /* 0x000e620000000a00 */
[----:B------:R-:W1:Y:S02]  /*0100*/  LDCU.64 UR4, c[0x0][0x358] ;  /* 0x00006b00ff0477ac */ /* 0x000e640008000a00 */
[----:B-1----:R1:W5:Y:S01]  /*0110*/  LDG.E R41, desc[UR4][R2.64] ;  /* 0x0000000402297981 */ /* 0x002362000c1e1900 */
[----:B------:R-:W-:Y:S01]  /*0120*/  HFMA2 R85, -RZ, RZ, 0, 5.9604644775390625e-08 ;  /* 0x00000001ff557431 */ /* 0x000fe200000001ff */
[----:B------:R-:W-:Y:S05]  /*0130*/  BRA `(.L_x_0) ;  /* 0x00000000000c7947 */ /* 0x000fea0003800000 */
.L_x_1:
[----:B------:R-:W1:Y:S01]  /*0140*/  LDCU UR4, c[0x0][0x880] ;  /* 0x00011000ff0477ac */ /* 0x000e620008000800 */
[----:B------:R-:W-:Y:S01]  /*0150*/  HFMA2 R85, -RZ, RZ, 0, 5.9604644775390625e-08 ;  /* 0x00000001ff557431 */ /* 0x000fe200000001ff */
[----:B-1----:R-:W-:-:S07]  /*0160*/  MOV R41, UR4 ;  /* 0x0000000400297c02 */ /* 0x002fce0008000f00 */
.L_x_0:
[----:B------:R-:W2:Y:S02]  /*0170*/  LDCU.64 UR4, c[0x0][0x8b0] ;  /* 0x00011600ff0477ac */ /* 0x000ea40008000a00 */
[----:B--2---:R-:W-:-:S04]  /*0180*/  UISETP.NE.U32.AND UP0, UPT, UR4, URZ, UPT ;  /* 0x000000ff0400728c */ /* 0x004fc8000bf05070 */
[----:B------:R-:W-:-:S09]  /*0190*/  UISETP.NE.AND.EX UP0, UPT, UR5, URZ, UPT, UP0 ;  /* 0x000000ff0500728c */ /* 0x000fd2000bf05300 */
[----:B------:R-:W-:Y:S05]  /*01a0*/  BRA.U UP0, `(.L_x_2) ;  /* 0x0000000100287547 */ /* 0x000fea000b800000 */
[----:B------:R-:W2:Y:S02]  /*01b0*/  LDCU.64 UR4, c[0x0][0x8a8] ;  /* 0x00011500ff0477ac */ /* 0x000ea40008000a00 */
[----:B--2---:R-:W-:-:S04]  /*01c0*/  UISETP.NE.U32.AND UP0, UPT, UR4, URZ, UPT ;  /* 0x000000ff0400728c */ /* 0x004fc8000bf05070 */
[----:B------:R-:W-:-:S09]  /*01d0*/  UISETP.NE.AND.EX UP0, UPT, UR5, URZ, UPT, UP0 ;  /* 0x000000ff0500728c */ /* 0x000fd2000bf05300 */
[----:B------:R-:W-:Y:S05]  /*01e0*/  BRA.U !UP0, `(.L_x_3) ;  /* 0x0000000108107547 */ /* 0x000fea000b800000 */
[----:B------:R-:W2:Y:S01]  /*01f0*/  LDC.64 R38, c[0x0][0x8a8] ;  /* 0x00022a00ff267b82 */ /* 0x000ea20000000a00 */
[----:B------:R-:W2:Y:S02]  /*0200*/  LDCU.64 UR4, c[0x0][0x358] ;  /* 0x00006b00ff0477ac */ /* 0x000ea40008000a00 */
[----:B--2---:R2:W5:Y:S01]  /*0210*/  LDG.E R38, desc[UR4][R38.64] ;  /* 0x0000000426267981 */ /* 0x004562000c1e1900 */
[----:B------:R-:W-:Y:S05]  /*0220*/  BRA `(.L_x_2) ;  /* 0x0000000000087947 */ /* 0x000fea0003800000 */
.L_x_3:
[----:B------:R-:W2:Y:S02]  /*0230*/  LDCU UR4, c[0x0][0x8a0] ;  /* 0x00011400ff0477ac */ /* 0x000ea40008000800 */
[----:B--2---:R-:W-:Y:S02]  /*0240*/  MOV R38, UR4 ;  /* 0x0000000400267c02 */ /* 0x004fe40008000f00 */
.L_x_2:
[----:B------:R-:W-:Y:S01]  /*0250*/  IMAD.U32 R0, RZ, RZ, UR17 ;  /* 0x00000011ff007e24 */ /* 0x000fe2000f8e00ff */
[----:B------:R-:W-:Y:S04]  /*0260*/  BSSY.RECONVERGENT B0, `(.L_x_4) ;  /* 0x000000c000007945 */ /* 0x000fe80003800200 */
[C---:B------:R-:W-:Y:S02]  /*0270*/  ISETP.NE.OR P1, PT, R0.reuse, 0x1, !P3 ;  /* 0x000000010000780c */ /* 0x040fe40005f25670 */
[----:B------:R-:W-:-:S11]  /*0280*/  ISETP.NE.OR P0, PT, R0, 0x3, !P3 ;  /* 0x000000030000780c */ /* 0x000fd60005f05670 */
[----:B------:R-:W-:Y:S05]  /*0290*/  @P1 BRA `(.L_x_5) ;  /* 0x0000000000201947 */ /* 0x000fea0003800000 */
[----:B------:R-:W3:Y:S02]  /*02a0*/  LDCU.64 UR4, c[0x0][0x348] ;  /* 0x00006900ff0477ac */ /* 0x000ee40008000a00 */
[----:B---3--:R-:W-:Y:S02]  /*02b0*/  UIADD3 UR6, UP1, UPT, UR4, 0x80, URZ ;  /* 0x0000008004067890 */ /* 0x008fe4000ff3e0ff */
[----:B------:R-:W-:Y:S02]  /*02c0*/  UIADD3 UR4, UP0, UPT, UR4, 0x180, URZ ;  /* 0x0000018004047890 */ /* 0x000fe4000ff1e0ff */
[----:B------:R-:W-:Y:S02]  /*02d0*/  UIADD3.X UR7, UPT, UPT, URZ, UR5, URZ, UP1, !UPT ;  /* 0x00000005ff077290 */ /* 0x000fe40008ffe4ff */
[----:B------:R-:W-:-:S07]  /*02e0*/  UIADD3.X UR5, UPT, UPT, URZ, UR5, URZ, UP0, !UPT ;  /* 0x00000005ff057290 */ /* 0x000fce00087fe4ff */
[----:B------:R3:W-:Y:S02]  /*02f0*/  UTMACCTL.PF [UR6] ;  /* 0x00000000060079b9 */ /* 0x0007e40008040000 */
[----:B------:R3:W-:Y:S02]  /*0300*/  UTMACCTL.PF [UR4] ;  /* 0x00000000040079b9 */ /* 0x0007e40008040000 */
[----:B---3--:R-:W-:Y:S01]  /*0310*/  NOP ;  /* 0x0000000000007918 */ /* 0x008fe20000000000 */
.L_x_5:
[----:B------:R-:W-:Y:S05]  /*0320*/  BSYNC.RECONVERGENT B0 ;  /* 0x0000000000007941 */ /* 0x000fea0003800200 */
.L_x_4:
[----:B------:R-:W-:Y:S04]  /*0330*/  BSSY.RECONVERGENT B0, `(.L_x_6) ;  /* 0x000000a000007945 */ /* 0x000fe80003800200 */
        /* <DEDUP_REMOVED lines=9> */
.L_x_7:
[----:B------:R-:W-:Y:S05]  /*03d0*/  BSYNC.RECONVERGENT B0 ;  /* 0x0000000000007941 */ /* 0x000fea0003800200 */
.L_x_6:
[----:B------:R-:W3:Y:S01]  /*03e0*/  LDCU.64 UR4, c[0x0][0x888] ;  /* 0x00011100ff0477ac */ /* 0x000ee20008000a00 */
[----:B------:R-:W-:Y:S02]  /*03f0*/  UISETP.EQ.U32.AND UP1, UPT, UR8, URZ, UPT ;  /* 0x000000ff0800728c */ /* 0x000fe4000bf22070 */
[----:B------:R-:W-:Y:S02]  /*0400*/  UPLOP3.LUT UP3, UPT, UPT, UPT, UPT, 0x80, 0x8 ;  /* 0x000000000008789c */ /* 0x000fe40003f6f070 */
[----:B---3--:R-:W-:-:S04]  /*0410*/  UISETP.NE.U32.AND UP0, UPT, UR4, URZ, UPT ;  /* 0x000000ff0400728c */ /* 0x008fc8000bf05070 */
[----:B------:R-:W-:-:S04]  /*0420*/  UISETP.NE.AND.EX UP0, UPT, UR5, URZ, UPT, UP0 ;  /* 0x000000ff0500728c */ /* 0x000fc8000bf05300 */
[----:B------:R-:W-:-:S04]  /*0430*/  UISETP.EQ.OR.EX UP2, UPT, UR9, URZ, !UP0, UP1 ;  /* 0x000000ff0900728c */ /* 0x000fc8000c742710 */
[----:B------:R-:W-:-:S06]  /*0440*/  UP2UR UR4, UPR, URZ, 0x4 ;  /* 0x00000004ff047883 */ /* 0x000fcc0008000000 */
[----:B------:R-:W-:Y:S01]  /*0450*/  MOV R88, UR4 ;  /* 0x0000000400587c02 */ /* 0x000fe20008000f00 */
[----:B------:R-:W-:Y:S06]  /*0460*/  BRA.U !UP2, `(.L_x_8) ;  /* 0x000000010a207547 */ /* 0x000fec000b800000 */
[----:B------:R-:W-:Y:S01]  /*0470*/  UISETP.NE.U32.AND UP1, UPT, UR8, URZ, UPT ;  /* 0x000000ff0800728c */ /* 0x000fe2000bf25070 */
[----:B-----5:R-:W-:Y:S01]  /*0480*/  FSETP.NEU.AND P0, PT, R41, RZ, PT ;  /* 0x000000ff2900720b */ /* 0x020fe20003f0d000 */
[----:B------:R-:W-:Y:S02]  /*0490*/  USEL UR4, URZ, 0xffffffff, UP0 ;  /* 0xffffffffff047887 */ /* 0x000fe40008000000 */
[----:B------:R-:W-:-:S10]  /*04a0*/  UISETP.NE.AND.EX UP1, UPT, UR9, URZ, UPT, UP1 ;  /* 0x000000ff0900728c */ /* 0x000fd4000bf25310 */
[----:B------:R-:W-:Y:S01]  /*04b0*/  VOTEU.ANY UP0, P0 ;  /* 0x0000000000ff7886 */ /* 0x000fe20000000100 */
[----:B------:R-:W-:-:S04]  /*04c0*/  @!UP1 USEL UR4, URZ, 0xffffffff, UP0 ;  /* 0xffffffffff049887 */ /* 0x000fc80008000000 */
[----:B------:R-:W-:-:S04]  /*04d0*/  ULOP3.LUT UR4, UR4, 0x1, URZ, 0xc0, !UPT ;  /* 0x0000000104047892 */ /* 0x000fc8000f8ec0ff */
[----:B------:R-:W-:-:S11]  /*04e0*/  UISETP.NE.U32.AND UP3, UPT, UR4, 0x1, UPT ;  /* 0x000000010400788c */ /* 0x000fd6000bf65070 */
.L_x_8:
[----:B-1----:R-:W1:Y:S01]  /*04f0*/  SHFL.IDX PT, R2, R86, RZ, 0x1f ;  /* 0x00001fff56027589 */ /* 0x002e6200000e0000 */
[----:B------:R-:W-:-:S04]  /*0500*/  UISETP.NE.AND UP0, UPT, UR17, 0x2, UPT ;  /* 0x000000021100788c */ /* 0x000fc8000bf05270 */
[----:B------:R-:W-:Y:S01]  /*0510*/  USEL UR48, URZ, 0x1, UP0 ;  /* 0x00000001ff307887 */ /* 0x000fe20008000000 */
[----:B-1----:R-:W-:-:S13]  /*0520*/  ISETP.NE.AND P0, PT, R2, RZ, PT ;  /* 0x000000ff0200720c */ /* 0x002fda0003f05270 */
[----:B------:R-:W-:Y:S05]  /*0530*/  @P0 BRA `(.L_x_9) ;  /* 0x0000000000e40947 */ /* 0x000fea0003800000 */
[----:B------:R-:W-:Y:S01]  /*0540*/  ELECT P0, URZ, PT ;  /* 0x0000000000ff782f */ /* 0x000fe20003800000 */
[----:B------:R-:W-:-:S12]  /*0550*/  BSSY.RECONVERGENT B0, `(.L_x_9) ;  /* 0x0000037000007945 */ /* 0x000fd80003800200 */
[----:B------:R-:W-:Y:S05]  /*0560*/  @!P0 BRA `(.L_x_10) ;  /* 0x0000000000d48947 */ /* 0x000fea0003800000 */
[----:B------:R-:W1:Y:S01]  /*0570*/  S2UR UR4, SR_CgaCtaId ;  /* 0x00000000000479c3 */ /* 0x000e620000008800 */
[----:B------:R-:W-:Y:S01]  /*0580*/  UMOV UR5, 0x400 ;  /* 0x0000040000057882 */ /* 0x000fe20000000000 */
[----:B------:R-:W-:Y:S01]  /*0590*/  UMOV UR8, 0x1 ;  /* 0x0000000100087882 */ /* 0x000fe20000000000 */
[----:B------:R-:W-:Y:S01]  /*05a0*/  UMOV UR6, 0x8 ;  /* 0x0000000800067882 */ /* 0x000fe20000000000 */
[----:B------:R-:W-:-:S04]  /*05b0*/  UIADD3 UR8, UPT, UPT, -UR8, 0x100000, URZ ;  /* 0x0010000008087890 */ /* 0x000fc8000fffe1ff */
[----:B------:R-:W-:Y:S02]  /*05c0*/  USHF.L.U32 UR9, UR8, 0xb, URZ ;  /* 0x0000000b08097899 */ /* 0x000fe400080006ff */
[----:B------:R-:W-:Y:S02]  /*05d0*/  USHF.L.U32 UR8, UR8, 0x1, URZ ;  /* 0x0000000108087899 */ /* 0x000fe400080006ff */
[----:B------:R-:W-:-:S04]  /*05e0*/  UIADD3 UR6, UPT, UPT, -UR6, 0x100000, URZ ;  /* 0x0010000006067890 */ /* 0x000fc8000fffe1ff */
[----:B------:R-:W-:Y:S02]  /*05f0*/  USHF.L.U32 UR7, UR6, 0xb, URZ ;  /* 0x0000000b06077899 */ /* 0x000fe400080006ff */
[----:B------:R-:W-:Y:S02]  /*0600*/  USHF.L.U32 UR6, UR6, 0x1, URZ ;  /* 0x0000000106067899 */ /* 0x000fe400080006ff */
[----:B-1----:R-:W-:Y:S01]  /*0610*/  ULEA UR4, UR4, UR5, 0x18 ;  /* 0x0000000504047291 */ /* 0x002fe2000f8ec0ff */
[----:B------:R-:W1:Y:S11]  /*0620*/  FENCE.VIEW.ASYNC.S ;  /* 0x00000000000073c6 */ /* 0x000e760000000000 */
[----:B-1----:R1:W3:Y:S01]  /*0630*/  SYNCS.EXCH.64 URZ, [UR4], UR8 ;  /* 0x0000000804ff75b2 */ /* 0x0022e20008000100 */
[----:B------:R1:W4:Y:S01]  /*0640*/  SYNCS.EXCH.64 URZ, [UR4+0xa0], UR6 ;  /* 0x0000a00604ff75b2 */ /* 0x0003220008000100 */
[----:B------:R1:W1:Y:S01]  /*0650*/  SYNCS.EXCH.64 URZ, [UR4+0x8], UR8 ;  /* 0x0000080804ff75b2 */ /* 0x0002620008000100 */
        /* <DEDUP_REMOVED lines=37> */
[----:B---34-:R-:W-:Y:S01]  /*08b0*/  NOP ;  /* 0x0000000000007918 */ /* 0x018fe20000000000 */
.L_x_10:
[----:B-1----:R-:W-:Y:S05]  /*08c0*/  BSYNC.RECONVERGENT B0 ;  /* 0x0000000000007941 */ /* 0x002fea0003800200 */
.L_x_9:
[----:B------:R-:W1:Y:S01]  /*08d0*/  SHFL.IDX PT, R2, R86, RZ, 0x1f ;  /* 0x00001fff56027589 */ /* 0x000e6200000e0000 */
[----:B------:R-:W-:Y:S01]  /*08e0*/  NOP ;  /* 0x0000000000007918 */ /* 0x000fe20000000000 */
[----:B-1----:R-:W-:-:S13]  /*08f0*/  ISETP.NE.AND P0, PT, R2, 0x1, PT ;  /* 0x000000010200780c */ /* 0x002fda0003f05270 */
[----:B------:R-:W-:Y:S05]  /*0900*/  @P0 BRA `(.L_x_11) ;  /* 0x0000000000580947 */ /* 0x000fea0003800000 */
        /* <DEDUP_REMOVED lines=9> */
[----:B------:R-:W-:Y:S01]  /*09a0*/  USHF.L.U32 UR6, UR6, 0x1, URZ ;  /* 0x0000000106067899 */ /* 0x000fe200080006ff */
[----:B------:R-:W-:Y:S01]  /*09b0*/  ELECT P0, URZ, PT ;  /* 0x0000000000ff782f */ /* 0x000fe20003800000 */
[----:B-1----:R-:W-:Y:S01]  /*09c0*/  ULEA UR4, UR4, UR5, 0x18 ;  /* 0x0000000504047291 */ /* 0x002fe2000f8ec0ff */
[----:B------:R-:W1:Y:S11]  /*09d0*/  FENCE.VIEW.ASYNC.S ;  /* 0x00000000000073c6 */ /* 0x000e760000000000 */
[----:B-1----:R1:W3:Y:S01]  /*09e0*/  SYNCS.EXCH.64 URZ, [UR4+0x140], UR8 ;  /* 0x0001400804ff75b2 */ /* 0x0022e20008000100 */
[----:B------:R1:W4:Y:S01]  /*09f0*/  SYNCS.EXCH.64 URZ, [UR4+0x160], UR6 ;  /* 0x0001600604ff75b2 */ /* 0x0003220008000100 */
[----:B------:R1:W1:Y:S01]  /*0a00*/  SYNCS.EXCH.64 URZ, [UR4+0x148], UR8 ;  /* 0x0001480804ff75b2 */ /* 0x0002620008000100 */
[----:B------:R1:W1:Y:S01]  /*0a10*/  SYNCS.EXCH.64 URZ, [UR4+0x168], UR6 ;  /* 0x0001680604ff75b2 */ /* 0x0002620008000100 */
[----:B------:R1:W1:Y:S01]  /*0a20*/  SYNCS.EXCH.64 URZ, [UR4+0x150], UR8 ;  /* 0x0001500804ff75b2 */ /* 0x0002620008000100 */
[----:B------:R1:W1:Y:S01]  /*0a30*/  SYNCS.EXCH.64 URZ, [UR4+0x170], UR6 ;  /* 0x0001700604ff75b2 */ /* 0x0002620008000100 */
[----:B------:R1:W1:Y:S01]  /*0a40*/  SYNCS.EXCH.64 URZ, [UR4+0x158], UR8 ;  /* 0x0001580804ff75b2 */ /* 0x0002620008000100 */
[----:B------:R1:W1:Y:S01]  /*0a50*/  SYNCS.EXCH.64 URZ, [UR4+0x178], UR6 ;  /* 0x0001780604ff75b2 */ /* 0x0002620008000100 */
[----:B------:R-:W-:Y:S01]  /*0a60*/  NOP ;  /* 0x0000000000007918 */ /* 0x000fe20000000000 */
.L_x_11:
[----:B------:R-:W2:Y:S01]  /*0a70*/  SHFL.IDX PT, R2, R86, RZ, 0x1f ;  /* 0x00001fff56027589 */ /* 0x000ea200000e0000 */
[----:B------:R-:W-:Y:S01]  /*0a80*/  NOP ;  /* 0x0000000000007918 */ /* 0x000fe20000000000 */
[----:B--2---:R-:W-:-:S13]  /*0a90*/  ISETP.NE.AND P0, PT, R2, 0x3, PT ;  /* 0x000000030200780c */ /* 0x004fda0003f05270 */
[----:B------:R-:W-:Y:S05]  /*0aa0*/  @P0 BRA `(.L_x_12) ;  /* 0x0000000000300947 */ /* 0x000fea0003800000 */
[----:B-1----:R-:W1:Y:S01]  /*0ab0*/  S2UR UR4, SR_CgaCtaId ;  /* 0x00000000000479c3 */ /* 0x002e620000008800 */
[----:B------:R-:W-:Y:S01]  /*0ac0*/  UMOV UR6, 0x400 ;  /* 0x0000040000067882 */ /* 0x000fe20000000000 */
[----:B------:R-:W-:Y:S01]  /*0ad0*/  UMOV UR5, 0x20 ;  /* 0x0000002000057882 */ /* 0x000fe20000000000 */
[----:B------:R-:W-:Y:S01]  /*0ae0*/  ELECT P0, URZ, PT ;  /* 0x0000000000ff782f */ /* 0x000fe20003800000 */
[----:B-1----:R-:W-:Y:S02]  /*0af0*/  ULEA UR6, UR4, UR6, 0x18 ;  /* 0x0000000604067291 */ /* 0x002fe4000f8ec0ff */
[----:B------:R-:W-:-:S04]  /*0b00*/  UIADD3 UR4, UPT, UPT, -UR5, 0x100000, URZ ;  /* 0x0010000005047890 */ /* 0x000fc8000fffe1ff */
[----:B------:R-:W-:Y:S02]  /*0b10*/  USHF.L.U32 UR5, UR4, 0xb, URZ ;  /* 0x0000000b04057899 */ /* 0x000fe400080006ff */
[----:B------:R-:W-:Y:S01]  /*0b20*/  USHF.L.U32 UR4, UR4, 0x1, URZ ;  /* 0x0000000104047899 */ /* 0x000fe200080006ff */
[----:B------:R-:W1:Y:S11]  /*0b30*/  FENCE.VIEW.ASYNC.S ;  /* 0x00000000000073c6 */ /* 0x000e760000000000 */
[----:B-1----:R2:W1:Y:S01]  /*0b40*/  SYNCS.EXCH.64 URZ, [UR6+0x180], UR4 ;  /* 0x0001800406ff75b2 */ /* 0x0024620008000100 */
[----:B------:R2:W1:Y:S02]  /*0b50*/  SYNCS.EXCH.64 URZ, [UR6+0x188], UR4 ;  /* 0x0001880406ff75b2 */ /* 0x0004640008000100 */
[----:B--2---:R-:W-:Y:S01]  /*0b60*/  NOP ;  /* 0x0000000000007918 */ /* 0x004fe20000000000 */
.L_x_12:
[----:B------:R-:W2:Y:S01]  /*0b70*/  SHFL.IDX PT, R2, R86, RZ, 0x1f ;  /* 0x00001fff56027589 */ /* 0x000ea200000e0000 */
[----:B------:R-:W-:Y:S01]  /*0b80*/  NOP ;  /* 0x0000000000007918 */ /* 0x000fe20000000000 */
[----:B--2---:R-:W-:-:S13]  /*0b90*/  ISETP.NE.AND P0, PT, R2, 0x4, PT ;  /* 0x000000040200780c */ /* 0x004fda0003f05270 */
[----:B------:R-:W-:Y:S05]  /*0ba0*/  @P0 BRA `(.L_x_13) ;  /* 0x00000000004c0947 */ /* 0x000fea0003800000 */
[----:B-1----:R-:W1:Y:S01]  /*0bb0*/  S2UR UR6, SR_CgaCtaId ;  /* 0x00000000000679c3 */ /* 0x002e620000008800 */
[----:B------:R-:W-:Y:S01]  /*0bc0*/  UMOV UR4, 0x720 ;  /* 0x0000072000047882 */ /* 0x000fe20000000000 */
[----:B------:R-:W-:Y:S01]  /*0bd0*/  UMOV UR5, 0x400 ;  /* 0x0000040000057882 */ /* 0x000fe20000000000 */
[----:B------:R-:W-:Y:S01]  /*0be0*/  USEL UR4, UR4, 0x620, UP3 ;  /* 0x0000062004047887 */ /* 0x000fe20009800000 */
[----:B------:R-:W-:Y:S01]  /*0bf0*/  UMOV UR8, 0x1 ;  /* 0x0000000100087882 */ /* 0x000fe20000000000 */
[----:B------:R-:W-:Y:S01]  /*0c00*/  ELECT P0, URZ, PT ;  /* 0x0000000000ff782f */ /* 0x000fe20003800000 */
[----:B------:R-:W-:-:S04]  /*0c10*/  UIADD3 UR8, UPT, UPT, -UR8, 0x100000, URZ ;  /* 0x0010000008087890 */ /* 0x000fc8000fffe1ff */
[----:B------:R-:W-:Y:S02]  /*0c20*/  USHF.L.U32 UR9, UR8, 0xb, URZ ;  /* 0x0000000b08097899 */ /* 0x000fe400080006ff */
[----:B------:R-:W-:Y:S02]  /*0c30*/  USHF.L.U32 UR8, UR8, 0x1, URZ ;  /* 0x0000000108087899 */ /* 0x000fe400080006ff */
[----:B-1----:R-:W-:Y:S02]  /*0c40*/  ULEA UR6, UR6, UR5, 0x18 ;  /* 0x0000000506067291 */ /* 0x002fe4000f8ec0ff */
[----:B------:R-:W-:-:S04]  /*0c50*/  UIADD3 UR4, UPT, UPT, -UR4, 0x100000, URZ ;  /* 0x0010000004047890 */ /* 0x000fc8000fffe1ff */
[----:B------:R-:W-:Y:S02]  /*0c60*/  USHF.L.U32 UR5, UR4, 0xb, URZ ;  /* 0x0000000b04057899 */ /* 0x000fe400080006ff */
[----:B------:R-:W-:Y:S01]  /*0c70*/  USHF.L.U32 UR4, UR4, 0x1, URZ ;  /* 0x0000000104047899 */ /* 0x000fe200080006ff */
[----:B------:R-:W1:Y:S03]  /*0c80*/  FENCE.VIEW.ASYNC.S ;  /* 0x00000000000073c6 */ /* 0x000e660000000000 */
[----:B-1----:R2:W1:Y:S08]  /*0c90*/  SYNCS.EXCH.64 URZ, [UR6+0x190], UR8 ;  /* 0x0001900806ff75b2 */ /* 0x0024700008000100 */
[----:B------:R2:W1:Y:S01]  /*0ca0*/  SYNCS.EXCH.64 URZ, [UR6+0x1a0], UR4 ;  /* 0x0001a00406ff75b2 */ /* 0x0004620008000100 */
[----:B------:R2:W1:Y:S01]  /*0cb0*/  SYNCS.EXCH.64 URZ, [UR6+0x198], UR8 ;  /* 0x0001980806ff75b2 */ /* 0x0004620008000100 */
[----:B------:R2:W1:Y:S02]  /*0cc0*/  SYNCS.EXCH.64 URZ, [UR6+0x1a8], UR4 ;  /* 0x0001a80406ff75b2 */ /* 0x0004640008000100 */
[----:B--2---:R-:W-:Y:S01]  /*0cd0*/  NOP ;  /* 0x0000000000007918 */ /* 0x004fe20000000000 */
.L_x_13:
[----:B------:R-:W2:Y:S01]  /*0ce0*/  SHFL.IDX PT, R2, R86, RZ, 0x1f ;  /* 0x00001fff56027589 */ /* 0x000ea200000e0000 */
[----:B------:R-:W-:Y:S01]  /*0cf0*/  NOP ;  /* 0x0000000000007918 */ /* 0x000fe20000000000 */
[----:B--2---:R-:W-:-:S13]  /*0d00*/  ISETP.NE.AND P0, PT, R2, 0x5, PT ;  /* 0x000000050200780c */ /* 0x004fda0003f05270 */
[----:B------:R-:W-:Y:S05]  /*0d10*/  @P0 BRA `(.L_x_14) ;  /* 0x0000000000580947 */ /* 0x000fea0003800000 */
[----:B-1----:R-:W1:Y:S01]  /*0d20*/  S2UR UR4, SR_CgaCtaId ;  /* 0x00000000000479c3 */ /* 0x002e620000008800 */
        /* <DEDUP_REMOVED lines=12> */
[----:B-1----:R2:W1:Y:S01]  /*0df0*/  SYNCS.EXCH.64 URZ, [UR4+0x1b0], UR8 ;  /* 0x0001b00804ff75b2 */ /* 0x0024620008000100 */
[----:B------:R2:W1:Y:S01]  /*0e00*/  SYNCS.EXCH.64 URZ, [UR4+0x1d0], UR6 ;  /* 0x0001d00604ff75b2 */ /* 0x0004620008000100 */
[----:B------:R2:W1:Y:S01]  /*0e10*/  SYNCS.EXCH.64 URZ, [UR4+0x1b8], UR8 ;  /* 0x0001b80804ff75b2 */ /* 0x0004620008000100 */
[----:B------:R2:W1:Y:S01]  /*0e20*/  SYNCS.EXCH.64 URZ, [UR4+0x1d8], UR6 ;  /* 0x0001d80604ff75b2 */ /* 0x0004620008000100 */
[----:B------:R2:W1:Y:S01]  /*0e30*/  SYNCS.EXCH.64 URZ, [UR4+0x1c0], UR8 ;  /* 0x0001c00804ff75b2 */ /* 0x0004620008000100 */
[----:B------:R2:W1:Y:S01]  /*0e40*/  SYNCS.EXCH.64 URZ, [UR4+0x1e0], UR6 ;  /* 0x0001e00604ff75b2 */ /* 0x0004620008000100 */
[----:B------:R2:W1:Y:S01]  /*0e50*/  SYNCS.EXCH.64 URZ, [UR4+0x1c8], UR8 ;  /* 0x0001c80804ff75b2 */ /* 0x0004620008000100 */
[----:B------:R2:W1:Y:S02]  /*0e60*/  SYNCS.EXCH.64 URZ, [UR4+0x1e8], UR6 ;  /* 0x0001e80604ff75b2 */ /* 0x0004640008000100 */
[----:B--2---:R-:W-:Y:S01]  /*0e70*/  NOP ;  /* 0x0000000000007918 */ /* 0x004fe20000000000 */
.L_x_14:
[----:B------:R-:W2:Y:S01]  /*0e80*/  SHFL.IDX PT, R2, R86, RZ, 0x1f ;  /* 0x00001fff56027589 */ /* 0x000ea200000e0000 */
[----:B------:R-:W-:Y:S01]  /*0e90*/  NOP ;  /* 0x0000000000007918 */ /* 0x000fe20000000000 */
[----:B--2---:R-:W-:-:S13]  /*0ea0*/  ISETP.NE.AND P0, PT, R2, 0x3, PT ;  /* 0x000000030200780c */ /* 0x004fda0003f05270 */
[----:B------:R-:W-:Y:S05]  /*0eb0*/  @P0 BRA `(.L_x_15) ;  /* 0x0000000000380947 */ /* 0x000fea0003800000 */
[----:B------:R-:W2:Y:S01]  /*0ec0*/  S2UR UR5, SR_CgaCtaId ;  /* 0x00000000000579c3 */ /* 0x000ea20000008800 */
[----:B-1----:R-:W-:Y:S01]  /*0ed0*/  UMOV UR4, 0x400 ;  /* 0x0000040000047882 */ /* 0x002fe20000000000 */
[----:B------:R-:W-:Y:S01]  /*0ee0*/  UMOV UR6, 0x20 ;  /* 0x0000002000067882 */ /* 0x000fe20000000000 */
[----:B------:R-:W-:Y:S01]  /*0ef0*/  ELECT P0, URZ, PT ;  /* 0x0000000000ff782f */ /* 0x000fe20003800000 */
[----:B------:R-:W-:-:S04]  /*0f00*/  UIADD3 UR6, UPT, UPT, -UR6, 0x100000, URZ ;  /* 0x0010000006067890 */ /* 0x000fc8000fffe1ff */
[----:B------:R-:W-:Y:S02]  /*0f10*/  USHF.L.U32 UR7, UR6, 0xb, URZ ;  /* 0x0000000b06077899 */ /* 0x000fe400080006ff */
[----:B------:R-:W-:Y:S02]  /*0f20*/  USHF.L.U32 UR6, UR6, 0x1, URZ ;  /* 0x0000000106067899 */ /* 0x000fe400080006ff */
[----:B--2---:R-:W-:Y:S01]  /*0f30*/  ULEA UR4, UR5, UR4, 0x18 ;  /* 0x0000000405047291 */ /* 0x004fe2000f8ec0ff */
[----:B------:R-:W1:Y:S11]  /*0f40*/  FENCE.VIEW.ASYNC.S ;  /* 0x00000000000073c6 */ /* 0x000e760000000000 */
[----:B-1----:R2:W1:Y:S01]  /*0f50*/  SYNCS.EXCH.64 URZ, [UR4+0x1f0], UR6 ;  /* 0x0001f00604ff75b2 */ /* 0x0024620008000100 */
[----:B------:R2:W1:Y:S01]  /*0f60*/  SYNCS.EXCH.64 URZ, [UR4+0x200], UR6 ;  /* 0x0002000604ff75b2 */ /* 0x0004620008000100 */
[----:B------:R2:W1:Y:S01]  /*0f70*/  SYNCS.EXCH.64 URZ, [UR4+0x1f8], UR6 ;  /* 0x0001f80604ff75b2 */ /* 0x0004620008000100 */
[----:B------:R2:W1:Y:S02]  /*0f80*/  SYNCS.EXCH.64 URZ, [UR4+0x208], UR6 ;  /* 0x0002080604ff75b2 */ /* 0x0004640008000100 */
[----:B--2---:R-:W-:Y:S01]  /*0f90*/  NOP ;  /* 0x0000000000007918 */ /* 0x004fe20000000000 */
.L_x_15:
[----:B-1----:R-:W1:Y:S01]  /*0fa0*/  LDCU UR4, c[0x0][0x36c] ;  /* 0x00006d80ff0477ac */ /* 0x002e620008000800 */
[----:B------:R-:W-:Y:S01]  /*0fb0*/  ISETP.NE.OR P3, PT, R0, 0x2, !P3 ;  /* 0x000000020000780c */ /* 0x000fe20005f65670 */
[----:B------:R-:W-:Y:S01]  /*0fc0*/  NOP ;  /* 0x0000000000007918 */ /* 0x000fe20000000000 */
[----:B------:R-:W-:Y:S01]  /*0fd0*/  LOP3.LUT R0, R95, 0x1f, RZ, 0xc0, !PT ;  /* 0x0000001f5f007812 */ /* 0x000fe200078ec0ff */
[----:B------:R-:W-:Y:S02]  /*0fe0*/  UISETP.NE.AND UP4, UPT, UR17, URZ, UPT ;  /* 0x000000ff1100728c */ /* 0x000fe4000bf85270 */
[----:B-1----:R-:W-:-:S09]  /*0ff0*/  UISETP.EQ.U32.AND UP5, UPT, UR4, 0x1, UPT ;  /* 0x000000010400788c */ /* 0x002fd2000bfa2070 */
[----:B------:R-:W-:Y:S05]  /*1000*/  BRA.U !UP5, `(.L_x_16) ;  /* 0x000000010d087547 */ /* 0x000fea000b800000 */
[----:B---34-:R-:W-:Y:S01]  /*1010*/  UCGABAR_ARV ;  /* 0x00000000000079c7 */ /* 0x018fe20008000000 */
[----:B------:R-:W-:Y:S05]  /*1020*/  BRA `(.L_x_17) ;  /* 0x0000000000047947 */ /* 0x000fea0003800000 */
.L_x_16:
[----:B---34-:R-:W-:Y:S01]  /*1030*/  NOP ;  /* 0x0000000000007918 */ /* 0x018fe20000000000 */
.L_x_17:
[----:B------:R-:W1:Y:S01]  /*1040*/  S2UR UR7, SR_CTAID.X ;  /* 0x00000000000779c3 */ /* 0x000e620000002500 */
[----:B------:R-:W-:-:S05]  /*1050*/  CS2R.32 R87, SR_CgaSize ;  /* 0x0000000000577805 */ /* 0x000fca0000008a00 */
[----:B------:R-:W-:-:S05]  /*1060*/  IMAD R87, R87, -0xa0, RZ ;  /* 0xffffff6057577824 */ /* 0x000fca00078e02ff */
[----:B------:R-:W-:-:S14]  /*1070*/  R2UR UR5, R87 ;  /* 0x00000000570572ca */ /* 0x000fdc00000e0000 */
[----:B------:R-:W2:Y:S01]  /*1080*/  LDCU UR5, c[0x0][UR5+0x2b0] ;  /* 0x00005600050577ac */ /* 0x000ea20008000800 */
[----:B------:R-:W-:-:S05]  /*1090*/  CS2R.32 R87, SR_CgaSize ;  /* 0x0000000000577805 */ /* 0x000fca0000008a00 */
[----:B------:R-:W-:-:S05]  /*10a0*/  IMAD R87, R87, -0xa0, RZ ;  /* 0xffffff6057577824 */ /* 0x000fca00078e02ff */
[----:B------:R-:W-:-:S14]  /*10b0*/  R2UR UR4, R87 ;  /* 0x00000000570472ca */ /* 0x000fdc00000e0000 */
[----:B------:R-:W3:Y:S01]  /*10c0*/  LDCU UR4, c[0x0][UR4+0x2b4] ;  /* 0x00005680040477ac */ /* 0x000ee20008000800 */
[----:B------:R-:W4:Y:S01]  /*10d0*/  S2UR UR8, SR_CTAID.Y ;  /* 0x00000000000879c3 */ /* 0x000f220000002600 */
[----:B------:R-:W-:-:S05]  /*10e0*/  CS2R.32 R87, SR_CgaSize ;  /* 0x0000000000577805 */ /* 0x000fca0000008a00 */
[----:B------:R-:W-:-:S05]  /*10f0*/  IMAD R87, R87, -0xa0, RZ ;  /* 0xffffff6057577824 */ /* 0x000fca00078e02ff */
[----:B------:R-:W-:-:S14]  /*1100*/  R2UR UR9, R87 ;  /* 0x00000000570972ca */ /* 0x000fdc00000e0000 */
[----:B------:R-:W3:Y:S01]  /*1110*/  LDCU UR9, c[0x0][UR9+0x2a0] ;  /* 0x00005400090977ac */ /* 0x000ee20008000800 */
[----:B------:R-:W4:Y:S01]  /*1120*/  LDCU UR21, c[0x0][0xb24] ;  /* 0x00016480ff1577ac */ /* 0x000f220008000800 */
[----:B------:R-:W3:Y:S01]  /*1130*/  S2UR UR10, SR_CgaCtaId ;  /* 0x00000000000a79c3 */ /* 0x000ee20000008800 */
[----:B------:R-:W-:-:S05]  /*1140*/  CS2R.32 R87, SR_CgaSize ;  /* 0x0000000000577805 */ /* 0x000fca0000008a00 */
[----:B------:R-:W-:-:S05]  /*1150*/  IMAD R87, R87, -0xa0, RZ ;  /* 0xffffff6057577824 */ /* 0x000fca00078e02ff */
[----:B------:R-:W-:-:S14]  /*1160*/  R2UR UR59, R87 ;  /* 0x00000000573b72ca */ /* 0x000fdc00000e0000 */
[----:B------:R-:W3:Y:S01]  /*1170*/  LDCU UR59, c[0x0][UR59+0x2a4] ;  /* 0x000054803b3b77ac */ /* 0x000ee20008000800 */
[----:B------:R-:W3:Y:S01]  /*1180*/  LDCU UR42, c[0x0][0xb24] ;  /* 0x00016480ff2a77ac */ /* 0x000ee20008000800 */
[----:B-1----:R-:W-:Y:S01]  /*1190*/  I2FP.F32.U32 R3, UR7 ;  /* 0x0000000700037c45 */ /* 0x002fe20008201000 */
[----:B------:R-:W1:Y:S01]  /*11a0*/  S2UR UR36, SR_CTAID.Z ;  /* 0x00000000002479c3 */ /* 0x000e620000002700 */
[----:B------:R-:W1:Y:S03]  /*11b0*/  LDCU UR27, c[0x0][0xb30] ;  /* 0x00016600ff1b77ac */ /* 0x000e660008000800 */
[----:B--2---:R-:W-:Y:S01]  /*11c0*/  FMUL R3, R3, UR5 ;  /* 0x0000000503037c20 */ /* 0x004fe20008400000 */
[----:B------:R-:W-:Y:S01]  /*11d0*/  UMOV UR16, UR7 ;  /* 0x0000000700107c82 */ /* 0x000fe20008000000 */
[----:B----4-:R-:W-:Y:S01]  /*11e0*/  UISETP.GE.AND UP2, UPT, UR21, 0x1, UPT ;  /* 0x000000011500788c */ /* 0x010fe2000bf46270 */
[----:B------:R-:W-:Y:S01]  /*11f0*/  I2FP.F32.U32 R2, UR8 ;  /* 0x0000000800027c45 */ /* 0x000fe20008201000 */
[----:B------:R-:W-:-:S02]  /*1200*/  UMOV UR20, UR8 ;  /* 0x0000000800147c82 */ /* 0x000fc40008000000 */
[----:B------:R-:W2:Y:S02]  /*1210*/  F2I.U32.TRUNC.NTZ R3, R3 ;  /* 0x0000000300037305 */ /* 0x000ea4000020f000 */
[----:B---3--:R-:W-:Y:S01]  /*1220*/  FMUL R2, R2, UR4 ;  /* 0x0000000402027c20 */ /* 0x008fe20008400000 */
[----:B------:R-:W-:-:S05]  /*1230*/  USHF.L.U32 UR28, UR10, 0x8, URZ ;  /* 0x000000080a1c7899 */ /* 0x000fca00080006ff */
[----:B------:R-:W3:Y:S01]  /*1240*/  F2I.U32.TRUNC.NTZ R2, R2 ;  /* 0x0000000200027305 */ /* 0x000ee2000020f000 */
[----:B--2---:R-:W-:Y:S02]  /*1250*/  R2UR UR4, R3 ;  /* 0x00000000030472ca */ /* 0x004fe400000e0000 */
[----:B---3--:R-:W-:Y:S02]  /*1260*/  R2UR UR6, R2 ;  /* 0x00000000020672ca */ /* 0x008fe400000e0000 */
[----:B------:R-:W-:-:S09]  /*1270*/  PRMT R2, RZ, 0x7610, R2 ;  /* 0x00007610ff027816 */ /* 0x000fd20000000002 */
[----:B------:R-:W-:-:S04]  /*1280*/  UIADD3 UR5, UPT, UPT, -UR4, URZ, URZ ;  /* 0x000000ff04057290 */ /* 0x000fc8000fffe1ff */
[----:B------:R-:W-:Y:S02]  /*1290*/  UIMAD UR5, UR9, UR5, UR7 ;  /* 0x00000005090572a4 */ /* 0x000fe4000f8e0207 */
[----:B------:R-:W-:-:S04]  /*12a0*/  UIADD3 UR4, UPT, UPT, -UR6, URZ, URZ ;  /* 0x000000ff06047290 */ /* 0x000fc8000fffe1ff */
[----:B------:R-:W-:Y:S01]  /*12b0*/  IMAD.U32 R87, RZ, RZ, UR5 ;  /* 0x00000005ff577e24 */ /* 0x000fe2000f8e00ff */
[----:B------:R-:W-:Y:S01]  /*12c0*/  UIMAD UR59, UR59, UR4, UR8 ;  /* 0x000000043b3b72a4 */ /* 0x000fe2000f8e0208 */
[----:B-1----:R-:W-:Y:S11]  /*12d0*/  BRA.U UP4, `(.L_x_18) ;  /* 0x00000001047c7547 */ /* 0x002ff6000b800000 */
[----:B------:R-:W-:Y:S01]  /*12e0*/  UISETP.NE.AND UP0, UPT, UR59, 0x1, UPT ;  /* 0x000000013b00788c */ /* 0x000fe2000bf05270 */
[----:B------:R-:W-:Y:S01]  /*12f0*/  R2UR UR8, R87 ;  /* 0x00000000570872ca */ /* 0x000fe200000e0000 */
[----:B------:R-:W-:Y:S02]  /*1300*/  UISETP.NE.AND UP1, UPT, UR59, 0x2, UPT ;  /* 0x000000023b00788c */ /* 0x000fe4000bf25270 */
[----:B------:R-:W-:Y:S02]  /*1310*/  USEL UR5, URZ, 0x2, UP0 ;  /* 0x00000002ff057887 */ /* 0x000fe40008000000 */
[----:B------:R-:W-:Y:S02]  /*1320*/  UISETP.NE.AND UP0, UPT, UR59, 0x3, UPT ;  /* 0x000000033b00788c */ /* 0x000fe4000bf05270 */
[----:B------:R-:W-:Y:S02]  /*1330*/  USEL UR4, URZ, 0x4, UP1 ;  /* 0x00000004ff047887 */ /* 0x000fe40008800000 */
[----:B------:R-:W-:-:S02]  /*1340*/  UISETP.NE.AND UP1, UPT, UR59, 0x4, UPT ;  /* 0x000000043b00788c */ /* 0x000fc4000bf25270 */
[----:B------:R-:W-:Y:S02]  /*1350*/  USEL UR7, URZ, 0x8, UP0 ;  /* 0x00000008ff077887 */ /* 0x000fe40008000000 */
[----:B------:R-:W-:Y:S02]  /*1360*/  UISETP.NE.AND UP0, UPT, UR59, 0x5, UPT ;  /* 0x000000053b00788c */ /* 0x000fe4000bf05270 */
[----:B------:R-:W-:Y:S02]  /*1370*/  USEL UR6, URZ, 0x10, UP1 ;  /* 0x00000010ff067887 */ /* 0x000fe40008800000 */
[----:B------:R-:W-:Y:S02]  /*1380*/  UISETP.NE.AND UP1, UPT, UR59, 0x6, UPT ;  /* 0x000000063b00788c */ /* 0x000fe4000bf25270 */
[----:B------:R-:W-:Y:S02]  /*1390*/  USEL UR11, URZ, 0x20, UP0 ;  /* 0x00000020ff0b7887 */ /* 0x000fe40008000000 */
[----:B------:R-:W-:-:S02]  /*13a0*/  UISETP.NE.AND UP0, UPT, UR59, 0x7, UPT ;  /* 0x000000073b00788c */ /* 0x000fc4000bf05270 */
[----:B------:R-:W-:Y:S02]  /*13b0*/  USEL UR12, URZ, 0x40, UP1 ;  /* 0x00000040ff0c7887 */ /* 0x000fe40008800000 */
[----:B------:R-:W-:Y:S02]  /*13c0*/  UISETP.NE.AND UP1, UPT, UR59, URZ, UPT ;  /* 0x000000ff3b00728c */ /* 0x000fe4000bf25270 */
[----:B------:R-:W-:Y:S02]  /*13d0*/  USEL UR13, URZ, 0x80, UP0 ;  /* 0x00000080ff0d7887 */ /* 0x000fe40008000000 */
[----:B------:R-:W-:Y:S02]  /*13e0*/  UISETP.NE.AND UP0, UPT, UR8, URZ, UPT ;  /* 0x000000ff0800728c */ /* 0x000fe4000bf05270 */
[----:B------:R-:W-:Y:S02]  /*13f0*/  UISETP.EQ.OR UP1, UPT, UR8, URZ, !UP1 ;  /* 0x000000ff0800728c */ /* 0x000fe4000cf22670 */
[----:B------:R-:W-:-:S02]  /*1400*/  USEL UR9, UR5, 0x2, UP0 ;  /* 0x0000000205097887 */ /* 0x000fc40008000000 */
[----:B------:R-:W-:Y:S02]  /*1410*/  USEL UR4, UR4, 0x4, UP0 ;  /* 0x0000000404047887 */ /* 0x000fe40008000000 */
[----:B------:R-:W-:Y:S02]  /*1420*/  USEL UR5, URZ, 0x1, !UP1 ;  /* 0x00000001ff057887 */ /* 0x000fe4000c800000 */
[----:B------:R-:W-:Y:S02]  /*1430*/  USEL UR10, UR7, 0x8, UP0 ;  /* 0x00000008070a7887 */ /* 0x000fe40008000000 */
[----:B------:R-:W-:Y:S02]  /*1440*/  USEL UR8, UR6, 0x10, UP0 ;  /* 0x0000001006087887 */ /* 0x000fe40008000000 */
[----:B------:R-:W-:Y:S02]  /*1450*/  UIADD3 UR4, UPT, UPT, UR4, UR9, UR5 ;  /* 0x0000000904047290 */ /* 0x000fe4000fffe005 */
[----:B------:R-:W-:-:S02]  /*1460*/  USEL UR7, UR11, 0x20, UP0 ;  /* 0x000000200b077887 */ /* 0x000fc40008000000 */
[----:B------:R-:W-:Y:S02]  /*1470*/  USEL UR6, UR12, 0x40, UP0 ;  /* 0x000000400c067887 */ /* 0x000fe40008000000 */
[----:B------:R-:W-:Y:S02]  /*1480*/  UIADD3 UR4, UPT, UPT, UR8, UR10, UR4 ;  /* 0x0000000a08047290 */ /* 0x000fe4000fffe004 */
[----:B------:R-:W-:Y:S02]  /*1490*/  USEL UR5, UR13, 0x80, UP0 ;  /* 0x000000800d057887 */ /* 0x000fe40008000000 */
[----:B------:R-:W-:-:S04]  /*14a0*/  UIADD3 UR4, UPT, UPT, UR6, UR7, UR4 ;  /* 0x0000000706047290 */ /* 0x000fc8000fffe004 */
[----:B------:R-:W-:-:S06]  /*14b0*/  UIADD3 UR4, UPT, UPT, UR4, UR5, URZ ;  /* 0x0000000504047290 */ /* 0x000fcc000fffe0ff */
[----:B------:R-:W-:Y:S02]  /*14c0*/  MOV R2, UR4 ;  /* 0x0000000400027c02 */ /* 0x000fe40008000f00 */
.L_x_18:
[----:B------:R-:W-:Y:S05]  /*14d0*/  BRA.U !UP2, `(.L_x_19) ;  /* 0x000000010ad47547 */ /* 0x000fea000b800000 */
[----:B------:R-:W1:Y:S01]  /*14e0*/  LDCU.128 UR12, c[0x0][0xb10] ;  /* 0x00016200ff0c77ac */ /* 0x000e620008000c00 */
[----:B------:R-:W2:Y:S01]  /*14f0*/  LDCU UR6, c[0x0][0x370] ;  /* 0x00006e00ff0677ac */ /* 0x000ea20008000800 */
[----:B------:R-:W3:Y:S01]  /*1500*/  LDCU UR5, c[0x0][0x374] ;  /* 0x00006e80ff0577ac */ /* 0x000ee20008000800 */
[----:B------:R-:W4:Y:S01]  /*1510*/  LDCU UR26, c[0x0][0xb0c] ;  /* 0x00016180ff1a77ac */ /* 0x000f220008000800 */
[----:B------:R-:W4:Y:S01]  /*1520*/  LDCU UR4, c[0x0][0xb20] ;  /* 0x00016400ff0477ac */ /* 0x000f220008000800 */
[----:B------:R-:W4:Y:S01]  /*1530*/  LDCU.64 UR8, c[0x0][0xb28] ;  /* 0x00016500ff0877ac */ /* 0x000f220008000a00 */
[----:B-1----:R-:W-:Y:S02]  /*1540*/  UISETP.NE.AND UP0, UPT, UR14, 0x1, UPT ;  /* 0x000000010e00788c */ /* 0x002fe4000bf05270 */
[----:B---3--:R-:W-:Y:S02]  /*1550*/  UIMAD.WIDE.U32 UR10, UR5, UR15, URZ ;  /* 0x0000000f050a72a5 */ /* 0x008fe4000f8e00ff */
[----:B--2---:R-:W-:-:S02]  /*1560*/  UIMAD.WIDE.U32 UR22, UR6, UR12, URZ ;  /* 0x0000000c061672a5 */ /* 0x004fc4000f8e00ff */
[----:B----4-:R-:W-:Y:S02]  /*1570*/  UISETP.NE.AND UP1, UPT, UR26, 0x1, UPT ;  /* 0x000000011a00788c */ /* 0x010fe4000bf25270 */
[----:B------:R-:W-:Y:S01]  /*1580*/  UISETP.NE.AND UP2, UPT, UR21, 0x1, UPT ;  /* 0x000000011500788c */ /* 0x000fe2000bf45270 */
[----:B------:R-:W-:Y:S02]  /*1590*/  UMOV UR10, UR11 ;  /* 0x0000000b000a7c82 */ /* 0x000fe40008000000 */
[----:B------:R-:W-:Y:S01]  /*15a0*/  UMOV UR22, UR23 ;  /* 0x0000001700167c82 */ /* 0x000fe20008000000 */
[----:B------:R-:W-:Y:S02]  /*15b0*/  @UP0 USHF.R.U32.HI UR5, URZ, UR4, UR10 ;  /* 0x00000004ff050299 */ /* 0x000fe4000801160a */
[----:B------:R-:W-:Y:S02]  /*15c0*/  UIMAD.WIDE.U32 UR24, UR20, UR15, URZ ;  /* 0x0000000f141872a5 */ /* 0x000fe4000f8e00ff */
[----:B------:R-:W-:-:S02]  /*15d0*/  UIMAD.WIDE.U32 UR10, UR5, UR8, URZ ;  /* 0x00000008050a72a5 */ /* 0x000fc4000f8e00ff */
[----:B------:R-:W-:Y:S02]  /*15e0*/  @UP1 USHF.R.U32.HI UR6, URZ, UR13, UR22 ;  /* 0x0000000dff061299 */ /* 0x000fe40008011616 */
[----:B------:R-:W-:Y:S02]  /*15f0*/  UIMAD.WIDE.U32 UR18, UR16, UR12, URZ ;  /* 0x0000000c101272a5 */ /* 0x000fe4000f8e00ff */
[----:B------:R-:W-:Y:S01]  /*1600*/  UIMAD.WIDE.U32 UR22, UR6, UR8, URZ ;  /* 0x00000008061672a5 */ /* 0x000fe2000f8e00ff */
[----:B------:R-:W-:Y:S01]  /*1610*/  UMOV UR24, UR25 ;  /* 0x0000001900187c82 */ /* 0x000fe20008000000 */
[----:B------:R-:W-:Y:S01]  /*1620*/  UMOV UR10, UR11 ;  /* 0x0000000b000a7c82 */ /* 0x000fe20008000000 */
[----:B------:R-:W-:Y:S02]  /*1630*/  USHF.R.U32.HI UR24, URZ, UR4, UR24 ;  /* 0x00000004ff187299 */ /* 0x000fe40008011618 */
[----:B------:R-:W-:Y:S02]  /*1640*/  @UP2 USHF.R.U32.HI UR5, URZ, UR9, UR10 ;  /* 0x00000009ff052299 */ /* 0x000fe4000801160a */
[----:B------:R-:W-:Y:S01]  /*1650*/  UMOV UR7, UR23 ;  /* 0x0000001700077c82 */ /* 0x000fe20008000000 */
[----:B------:R-:W-:Y:S01]  /*1660*/  UMOV UR18, UR19 ;  /* 0x0000001300127c82 */ /* 0x000fe20008000000 */
[----:B------:R-:W-:-:S02]  /*1670*/  @UP2 USHF.R.U32.HI UR6, URZ, UR9, UR7 ;  /* 0x00000009ff062299 */ /* 0x000fc40008011607 */
[----:B------:R-:W-:Y:S02]  /*1680*/  USHF.R.U32.HI UR18, URZ, UR13, UR18 ;  /* 0x0000000dff127299 */ /* 0x000fe40008011612 */
[----:B------:R-:W-:Y:S02]  /*1690*/  USEL UR4, UR20, UR24, !UP0 ;  /* 0x0000001814047287 */ /* 0x000fe4000c000000 */
[----:B------:R-:W-:Y:S02]  /*16a0*/  UIMAD UR7, UR5, UR21, URZ ;  /* 0x00000015050772a4 */ /* 0x000fe4000f8e02ff */
[----:B------:R-:W-:Y:S02]  /*16b0*/  USEL UR5, UR16, UR18, !UP1 ;  /* 0x0000001210057287 */ /* 0x000fe4000c800000 */
[----:B------:R-:W-:Y:S02]  /*16c0*/  UIMAD UR12, UR6, UR21, URZ ;  /* 0x00000015060c72a4 */ /* 0x000fe4000f8e02ff */
[----:B------:R-:W-:-:S02]  /*16d0*/  UISETP.GE.AND UP0, UPT, UR4, UR7, UPT ;  /* 0x000000070400728c */ /* 0x000fc4000bf06270 */
[----:B------:R-:W-:Y:S02]  /*16e0*/  UIMAD.WIDE.U32 UR10, UR4, UR8, URZ ;  /* 0x00000008040a72a5 */ /* 0x000fe4000f8e00ff */
[----:B------:R-:W-:Y:S02]  /*16f0*/  UISETP.GE.OR UP0, UPT, UR5, UR12, UP0 ;  /* 0x0000000c0500728c */ /* 0x000fe40008706670 */
[----:B------:R-:W-:Y:S02]  /*1700*/  UIMAD.WIDE.U32 UR12, UR5, UR8, URZ ;  /* 0x00000008050c72a5 */ /* 0x000fe4000f8e00ff */
[----:B------:R-:W-:Y:S01]  /*1710*/  UIADD3 UR10, UPT, UPT, -UR4, URZ, URZ ;  /* 0x000000ff040a7290 */ /* 0x000fe2000fffe1ff */
[----:B------:R-:W-:Y:S01]  /*1720*/  UMOV UR8, UR11 ;  /* 0x0000000b00087c82 */ /* 0x000fe20008000000 */
[----:B------:R-:W-:Y:S02]  /*1730*/  UIADD3 UR11, UPT, UPT, -UR5, URZ, URZ ;  /* 0x000000ff050b7290 */ /* 0x000fe4000fffe1ff */
[----:B------:R-:W-:-:S03]  /*1740*/  USHF.R.U32.HI UR8, URZ, UR9, UR8 ;  /* 0x00000009ff087299 */ /* 0x000fc60008011608 */
[----:B------:R-:W-:Y:S01]  /*1750*/  @!UP0 UMOV UR7, UR13 ;  /* 0x0000000d00078c82 */ /* 0x000fe20008000000 */
[----:B------:R-:W-:Y:S02]  /*1760*/  UIMAD UR20, UR14, UR10, UR20 ;  /* 0x0000000a0e1472a4 */ /* 0x000fe4000f8e0214 */
[----:B------:R-:W-:Y:S02]  /*1770*/  USEL UR8, UR4, UR8, !UP2 ;  /* 0x0000000804087287 */ /* 0x000fe4000d000000 */
[----:B------:R-:W-:Y:S02]  /*1780*/  @!UP0 USHF.R.U32.HI UR7, URZ, UR9, UR7 ;  /* 0x00000009ff078299 */ /* 0x000fe40008011607 */
[----:B------:R-:W-:Y:S02]  /*1790*/  UIADD3 UR9, UPT, UPT, -UR8, URZ, URZ ;  /* 0x000000ff08097290 */ /* 0x000fe4000fffe1ff */
[----:B------:R-:W-:Y:S02]  /*17a0*/  @!UP0 USEL UR7, UR5, UR7, !UP2 ;  /* 0x0000000705078287 */ /* 0x000fe4000d000000 */
[----:B------:R-:W-:-:S02]  /*17b0*/  UIMAD UR9, UR21, UR9, UR4 ;  /* 0x00000009150972a4 */ /* 0x000fc4000f8e0204 */
[----:B------:R-:W-:Y:S02]  /*17c0*/  @!UP0 UIADD3 UR8, UPT, UPT, UR8, -UR7, URZ ;  /* 0x8000000708088290 */ /* 0x000fe4000fffe0ff */
[----:B------:R-:W-:Y:S02]  /*17d0*/  @!UP0 UIMAD UR6, UR9, UR6, UR7 ;  /* 0x00000006090682a4 */ /* 0x000fe4000f8e0207 */
[----:B------:R-:W-:Y:S02]  /*17e0*/  @!UP0 UIMAD UR4, UR8, UR21, UR5 ;  /* 0x00000015080482a4 */ /* 0x000fe4000f8e0205 */
[----:B------:R-:W-:Y:S02]  /*17f0*/  UIMAD UR16, UR26, UR11, UR16 ;  /* 0x0000000b1a1072a4 */ /* 0x000fe4000f8e0210 */
[----:B------:R-:W-:Y:S01]  /*1800*/  UIMAD UR20, UR4, UR14, UR20 ;  /* 0x0000000e041472a4 */ /* 0x000fe2000f8e0214 */
[----:B------:R-:W-:Y:S02]  /*1810*/  @!UP0 UMOV UR5, UR6 ;  /* 0x0000000600058c82 */ /* 0x000fe40008000000 */
[----:B------:R-:W-:-:S12]  /*1820*/  UIMAD UR16, UR5, UR26, UR16 ;  /* 0x0000001a051072a4 */ /* 0x000fd8000f8e0210 */
.L_x_19:
[----:B------:R-:W-:Y:S02]  /*1830*/  UISETP.NE.AND UP1, UPT, UR27, 0x1, UPT ;  /* 0x000000011b00788c */ /* 0x000fe4000bf25270 */
[----:B------:R-:W-:Y:S02]  /*1840*/  UISETP.NE.AND UP0, UPT, UR17, 0x2, UPT ;  /* 0x000000021100788c */ /* 0x000fe4000bf05270 */
[----:B------:R-:W-:-:S05]  /*1850*/  ULOP3.LUT UR28, UR28, 0x700, URZ, 0xc0, !UPT ;  /* 0x000007001c1c7892 */ /* 0x000fca000f8ec0ff */
[----:B------:R-:W-:Y:S07]  /*1860*/  BRA.U UP1, `(.L_x_20) ;  /* 0x0000000101447547 */ /* 0x000fee000b800000 */
[----:B------:R-:W1:Y:S01]  /*1870*/  LDCU.128 UR8, c[0x0][0xb10] ;  /* 0x00016200ff0877ac */ /* 0x000e620008000c00 */
[----:B------:R-:W2:Y:S01]  /*1880*/  LDCU UR12, c[0x0][0xb0c] ;  /* 0x00016180ff0c77ac */ /* 0x000ea20008000800 */
[----:B------:R-:W3:Y:S01]  /*1890*/  LDCU UR13, c[0x0][0xb20] ;  /* 0x00016400ff0d77ac */ /* 0x000ee20008000800 */
[----:B-1----:R-:W-:Y:S02]  /*18a0*/  UIMAD.WIDE.U32 UR6, UR16, UR8, URZ ;  /* 0x00000008100672a5 */ /* 0x002fe4000f8e00ff */
[----:B------:R-:W-:Y:S02]  /*18b0*/  UIMAD.WIDE.U32 UR4, UR20, UR11, URZ ;  /* 0x0000000b140472a5 */ /* 0x000fe4000f8e00ff */
[----:B--2---:R-:W-:Y:S02]  /*18c0*/  UISETP.NE.AND UP2, UPT, UR12, 0x1, UPT ;  /* 0x000000010c00788c */ /* 0x004fe4000bf45270 */
[----:B------:R-:W-:Y:S01]  /*18d0*/  UISETP.NE.AND UP1, UPT, UR10, 0x1, UPT ;  /* 0x000000010a00788c */ /* 0x000fe2000bf25270 */
[----:B------:R-:W-:-:S02]  /*18e0*/  UMOV UR6, UR7 ;  /* 0x0000000700067c82 */ /* 0x000fc40008000000 */
[----:B------:R-:W-:Y:S01]  /*18f0*/  UMOV UR4, UR5 ;  /* 0x0000000500047c82 */ /* 0x000fe20008000000 */
[----:B------:R-:W-:Y:S02]  /*1900*/  USHF.R.U32.HI UR6, URZ, UR9, UR6 ;  /* 0x00000009ff067299 */ /* 0x000fe40008011606 */
[----:B---3--:R-:W-:Y:S02]  /*1910*/  USHF.R.U32.HI UR4, URZ, UR13, UR4 ;  /* 0x0000000dff047299 */ /* 0x008fe40008011604 */
[----:B------:R-:W-:Y:S02]  /*1920*/  USEL UR5, UR16, UR6, !UP2 ;  /* 0x0000000610057287 */ /* 0x000fe4000d000000 */
[----:B------:R-:W-:-:S04]  /*1930*/  USEL UR4, UR20, UR4, !UP1 ;  /* 0x0000000414047287 */ /* 0x000fc8000c800000 */
[----:B------:R-:W-:Y:S02]  /*1940*/  UIADD3 UR6, UPT, UPT, UR5, -UR4, URZ ;  /* 0x8000000405067290 */ /* 0x000fe4000fffe0ff */
[----:B------:R-:W-:Y:S02]  /*1950*/  UIADD3 UR4, UPT, UPT, -UR5, UR4, URZ ;  /* 0x0000000405047290 */ /* 0x000fe4000fffe1ff */
[----:B------:R-:W-:Y:S02]  /*1960*/  UIMAD UR20, UR6, UR10, UR20 ;  /* 0x0000000a061472a4 */ /* 0x000fe4000f8e0214 */
[----:B------:R-:W-:-:S12]  /*1970*/  UIMAD UR16, UR4, UR12, UR16 ;  /* 0x0000000c041072a4 */ /* 0x000fd8000f8e0210 */
.L_x_20:
[----:B------:R-:W-:Y:S05]  /*1980*/  BRA.U !UP5, `(.L_x_21) ;  /* 0x000000010d0c7547 */ /* 0x000fea000b800000 */
[----:B------:R-:W-:Y:S01]  /*1990*/  UCGABAR_WAIT ;  /* 0x0000000000007dc7 */ /* 0x000fe20008000000 */
[----:B------:R-:W-:Y:S01]  /*19a0*/  CCTL.IVALL ;  /* 0x00000000ff00798f */ /* 0x000fe20002000000 */
[----:B------:R-:W-:Y:S05]  /*19b0*/  BRA `(.L_x_22) ;  /* 0x0000000000047947 */ /* 0x000fea0003800000 */
.L_x_21:
[----:B------:R-:W-:Y:S06]  /*19c0*/  BAR.SYNC.DEFER_BLOCKING 0x0 ;  /* 0x0000000000007b1d */ /* 0x000fec0000010000 */
.L_x_22:
[----:B------:R-:W-:Y:S05]  /*19d0*/  BRA.U UP0, `(.L_x_23) ;  /* 0x0000001900f87547 */ /* 0x000fea000b800000 */
[----:B------:R-:W1:Y:S01]  /*19e0*/  LDCU UR6, c[0x0][0x38c] ;  /* 0x00007180ff0677ac */ /* 0x000e620008000800 */
[----:B------:R-:W2:Y:S01]  /*19f0*/  S2UR UR8, SR_CgaCtaId ;  /* 0x00000000000879c3 */ /* 0x000ea20000008800 */
[----:B------:R-:W-:Y:S01]  /*1a00*/  PLOP3.LUT P1, PT, PT, PT, UP3, 0x80, 0x8 ;  /* 0x000000000008781c */ /* 0x000fe20003f2f038 */
[----:B------:R-:W-:Y:S01]  /*1a10*/  IMAD.MOV.U32 R12, RZ, RZ, 0x1 ;  /* 0x00000001ff0c7424 */ /* 0x000fe200078e00ff */
[----:B------:R-:W-:Y:S01]  /*1a20*/  UMOV UR7, 0x400 ;  /* 0x0000040000077882 */ /* 0x000fe20000000000 */
[----:B------:R-:W-:Y:S01]  /*1a30*/  UISETP.NE.AND UP1, UPT, UR17, URZ, UPT ;  /* 0x000000ff1100728c */ /* 0x000fe2000bf25270 */
[----:B------:R-:W-:Y:S02]  /*1a40*/  ISETP.EQ.OR P2, PT, R0, RZ, P3 ;  /* 0x000000ff0000720c */ /* 0x000fe40001f42670 */
[----:B------:R-:W-:Y:S02]  /*1a50*/  CS2R R10, SRZ ;  /* 0x00000000000a7805 */ /* 0x000fe4000001ff00 */
[----:B------:R-:W-:Y:S01]  /*1a60*/  PLOP3.LUT P1, PT, P1, PT, PT, 0x8, 0x80 ;  /* 0x000000000080781c */ /* 0x000fe20000f2e170 */
[----:B------:R-:W-:Y:S01]  /*1a70*/  IMAD.MOV.U32 R9, RZ, RZ, RZ ;  /* 0x000000ffff097224 */ /* 0x000fe200078e00ff */
[----:B------:R-:W3:Y:S01]  /*1a80*/  LDCU UR40, c[0x0][0x370] ;  /* 0x00006e00ff2877ac */ /* 0x000ee20008000800 */
[----:B------:R-:W-:Y:S01]  /*1a90*/  IMAD.MOV.U32 R8, RZ, RZ, 0x1 ;  /* 0x00000001ff087424 */ /* 0x000fe200078e00ff */
[----:B------:R-:W4:Y:S01]  /*1aa0*/  LDCU.64 UR26, c[0x0][0x348] ;  /* 0x00006900ff1a77ac */ /* 0x000f220008000a00 */
[----:B-1----:R-:W-:-:S02]  /*1ab0*/  UIADD3 UR5, UPT, UPT, UR6, 0x1f, URZ ;  /* 0x0000001f06057890 */ /* 0x002fc4000fffe0ff */
[----:B------:R-:W-:Y:S02]  /*1ac0*/  USHF.R.U32.HI UR45, URZ, 0x5, UR28 ;  /* 0x00000005ff2d7899 */ /* 0x000fe4000801161c */
[----:B------:R-:W-:Y:S02]  /*1ad0*/  USHF.R.S32.HI UR4, URZ, 0x1f, UR5 ;  /* 0x0000001fff047899 */ /* 0x000fe40008011405 */
[----:B------:R-:W-:Y:S02]  /*1ae0*/  UIADD3 UR46, UPT, UPT, UR6, 0x3e, URZ ;  /* 0x0000003e062e7890 */ /* 0x000fe4000fffe0ff */
[----:B------:R-:W-:Y:S02]  /*1af0*/  ULEA.HI UR4, UR4, UR5, URZ, 0x5 ;  /* 0x0000000504047291 */ /* 0x000fe4000f8f28ff */
[----:B--2---:R-:W-:Y:S02]  /*1b00*/  ULEA UR7, UR8, UR7, 0x18 ;  /* 0x0000000708077291 */ /* 0x004fe4000f8ec0ff */
[----:B------:R-:W-:-:S02]  /*1b10*/  USHF.R.S32.HI UR43, URZ, 0x5, UR4 ;  /* 0x00000005ff2b7899 */ /* 0x000fc40008011404 */
[----:B------:R-:W-:Y:S02]  /*1b20*/  UIADD3 UR4, UPT, UPT, UR6, -0x1, URZ ;  /* 0xffffffff06047890 */ /* 0x000fe4000fffe0ff */
[----:B------:R-:W-:Y:S02]  /*1b30*/  UISETP.LT.U32.AND UP0, UPT, UR43, 0x14, UPT ;  /* 0x000000142b00788c */ /* 0x000fe4000bf01070 */
[----:B------:R-:W-:Y:S02]  /*1b40*/  UISETP.GE.U32.AND UP2, UPT, UR4, -0x3f, UPT ;  /* 0xffffffc10400788c */ /* 0x000fe4000bf46070 */
[----:B------:R-:W-:Y:S01]  /*1b50*/  USEL UR41, UR43, 0x14, UP0 ;  /* 0x000000142b297887 */ /* 0x000fe20008000000 */
[----:B------:R-:W1:Y:S03]  /*1b60*/  LDCU UR39, c[0x0][0x374] ;  /* 0x00006e80ff2777ac */ /* 0x000e660008000800 */
[----:B------:R-:W-:-:S02]  /*1b70*/  UIADD3 UR21, UPT, UPT, UR41, -0x1, URZ ;  /* 0xffffffff29157890 */ /* 0x000fc4000fffe0ff */
[----:B------:R-:W-:-:S03]  /*1b80*/  USEL UR24, UR48, 0x2, UP1 ;  /* 0x0000000230187887 */ /* 0x000fc60008800000 */
[----:B------:R-:W-:Y:S02]  /*1b90*/  @UP2 UIADD3 UR21, UPT, UPT, UR41, URZ, URZ ;  /* 0x000000ff29152290 */ /* 0x000fe4000fffe0ff */
[----:B------:R-:W-:Y:S02]  /*1ba0*/  UIADD3 UR29, UPT, UPT, UR7, 0x6600, UR28 ;  /* 0x00006600071d7890 */ /* 0x000fe4000fffe01c */
[----:B------:R-:W-:Y:S02]  /*1bb0*/  UIADD3 UR44, UPT, UPT, UR43, -UR41, URZ ;  /* 0x800000292b2c7290 */ /* 0x000fe4000fffe0ff */
[----:B------:R-:W-:Y:S01]  /*1bc0*/  UIADD3 UR21, UPT, UPT, UR21, 0x1, URZ ;  /* 0x0000000115157890 */ /* 0x000fe2000fffe0ff */
[----:B---34-:R-:W-:-:S11]  /*1bd0*/  UMOV UR5, URZ ;  /* 0x000000ff00057c82 */ /* 0x018fd60008000000 */
.L_x_43:
[----:B------:R-:W2:Y:S02]  /*1be0*/  S2UR UR4, SR_CgaCtaId ;  /* 0x00000000000479c3 */ /* 0x000ea40000008800 */
[----:B--2---:R-:W-:-:S09]  /*1bf0*/  UISETP.NE.AND UP0, UPT, UR4, URZ, UPT ;  /* 0x000000ff0400728c */ /* 0x004fd2000bf05270 */
[----:B-1----:R-:W-:Y:S05]  /*1c00*/  BRA.U UP0, `(.L_x_24) ;  /* 0x0000000100287547 */ /* 0x002fea000b800000 */
[----:B------:R-:W-:Y:S02]  /*1c10*/  LEA R0, R9, UR7, 0x3 ;  /* 0x0000000709007c11 */ /* 0x000fe4000f8e18ff */
[----:B------:R-:W-:-:S04]  /*1c20*/  SHF.L.U32 R3, R8, 0x1f, RZ ;  /* 0x0000001f08037819 */ /* 0x000fc800000006ff */
[----:B------:R-:W2:Y:S02]  /*1c30*/  SYNCS.PHASECHK.TRANS64.TRYWAIT P0, [R0+URZ+0x200], R3 ;  /* 0x00020003000075a7 */ /* 0x000ea400080011ff */
[----:B--2---:R-:W-:Y:S05]  /*1c40*/  @!P0 BRA `(.L_x_25) ;  /* 0x0000008400788947 */ /* 0x004fea0003800000 */
.L_x_149:
[----:B------:R3:W-:Y:S01]  /*1c50*/  SYNCS.ARRIVE.TRANS64.A1T0 RZ, [R0+URZ+0x1f0], RZ ;  /* 0x0001f0ff00ff79a7 */ /* 0x0007e200081000ff */
[----:B------:R-:W-:-:S05]  /*1c60*/  VIADD R9, R9, 0x1 ;  /* 0x0000000109097836 */ /* 0x000fca0000000000 */
[----:B------:R-:W-:-:S04]  /*1c70*/  ISETP.NE.AND P0, PT, R9, 0x2, PT ;  /* 0x000000020900780c */ /* 0x000fc80003f05270 */
[----:B--2---:R-:W-:Y:S02]  /*1c80*/  SEL R3, RZ, 0x1, P0 ;  /* 0x00000001ff037807 */ /* 0x004fe40000000000 */
[----:B------:R-:W-:Y:S02]  /*1c90*/  SEL R9, R9, RZ, P0 ;  /* 0x000000ff09097207 */ /* 0x000fe40000000000 */
[----:B------:R-:W-:-:S07]  /*1ca0*/  LOP3.LUT R8, R8, R3, RZ, 0x3c, !PT ;  /* 0x0000000308087212 */ /* 0x000fce00078e3cff */
.L_x_24:
[----:B------:R-:W-:Y:S01]  /*1cb0*/  ULEA UR4, UR5, UR7, 0x3 ;  /* 0x0000000705047291 */ /* 0x000fe2000f8e18ff */
[----:B---3--:R-:W-:Y:S01]  /*1cc0*/  SHF.L.U32 R0, R12, 0x1f, RZ ;  /* 0x0000001f0c007819 */ /* 0x008fe200000006ff */
[----:B------:R-:W-:Y:S02]  /*1cd0*/  UISETP.GE.U32.AND UP0, UPT, UR46, 0x3f, UPT ;  /* 0x0000003f2e00788c */ /* 0x000fe4000bf06070 */
[----:B------:R-:W-:Y:S02]  /*1ce0*/  USHF.L.U32 UR11, UR20, 0x8, URZ ;  /* 0x00000008140b7899 */ /* 0x000fe400080006ff */
[----:B------:R-:W-:Y:S01]  /*1cf0*/  ULEA UR35, UR16, UR45, 0x6 ;  /* 0x0000002d10237291 */ /* 0x000fe2000f8e30ff */
[----:B------:R-:W-:Y:S02]  /*1d00*/  UMOV UR13, URZ ;  /* 0x000000ff000d7c82 */ /* 0x000fe40008000000 */
[----:B------:R2:W3:Y:S02]  /*1d10*/  SYNCS.PHASECHK.TRANS64.TRYWAIT P0, [UR4+0xa0], R0 ;  /* 0x0000a000ff0075a7 */ /* 0x0004e40008001104 */
[----:B------:R-:W-:Y:S07]  /*1d20*/  BRA.U !UP0, `(.L_x_26) ;  /* 0x0000000108bc7547 */ /* 0x000fee000b800000 */
[----:B------:R-:W-:Y:S01]  /*1d30*/  UMOV UR6, URZ ;  /* 0x000000ff00067c82 */ /* 0x000fe20008000000 */
[----:B------:R-:W-:-:S05]  /*1d40*/  UMOV UR4, UR5 ;  /* 0x0000000500047c82 */ /* 0x000fca0008000000 */
.L_x_32:
[----:B------:R-:W-:Y:S01]  /*1d50*/  ULEA UR33, UR4, UR7, 0x3 ;  /* 0x0000000704217291 */ /* 0x000fe2000f8e18ff */
[----:B---3--:R-:W-:Y:S01]  /*1d60*/  @!P3 MOV R2, 0x2800 ;  /* 0x000028000002b802 */ /* 0x008fe20000000f00 */
[----:B-1-3--:R-:W-:Y:S10]  /*1d70*/  @P0 BRA `(.L_x_27) ;  /* 0x00000000000c0947 */ /* 0x00aff40003800000 */
[----:B------:R-:W-:-:S04]  /*1d80*/  SHF.L.U32 R3, R12, 0x1f, RZ ;  /* 0x0000001f0c037819 */ /* 0x000fc800000006ff */
[----:B------:R-:W3:Y:S02]  /*1d90*/  SYNCS.PHASECHK.TRANS64.TRYWAIT P0, [UR33+0xa0], R3 ;  /* 0x0000a003ff0075a7 */ /* 0x000ee40008001121 */
[----:B---3--:R-:W-:Y:S05]  /*1da0*/  @!P0 BRA `(.L_x_28) ;  /* 0x0000008400348947 */ /* 0x008fea0003800000 */
.L_x_27:
[----:B------:R3:W-:Y:S01]  /*1db0*/  @!P3 SYNCS.ARRIVE.TRANS64 RZ, [UR33], R2 ;  /* 0x00000002ffffb9a7 */ /* 0x0007e20008000021 */
[----:B------:R-:W-:-:S04]  /*1dc0*/  ULOP3.LUT UR5, UR24, 0x2, URZ, 0xfc, !UPT ;  /* 0x0000000218057892 */ /* 0x000fc8000f8efcff */
[----:B------:R-:W-:-:S09]  /*1dd0*/  UISETP.NE.AND UP0, UPT, UR5, 0x2, UPT ;  /* 0x000000020500788c */ /* 0x000fd2000bf05270 */
[----:B------:R-:W-:Y:S05]  /*1de0*/  BRA.U UP0, `(.L_x_29) ;  /* 0x0000000100047547 */ /* 0x000fea000b800000 */
[----:B-1----:R-:W-:Y:S05]  /*1df0*/  BPT.TRAP 0x1 ;  /* 0x000000040000795c */ /* 0x002fea0000300000 */
.L_x_29:
[----:B------:R-:W-:Y:S04]  /*1e00*/  BSSY.RECONVERGENT B0, `(.L_x_30) ;  /* 0x0000003000007945 */ /* 0x000fe80003800200 */
[----:B------:R-:W-:Y:S05]  /*1e10*/  @P2 BRA `(.L_x_31) ;  /* 0x0000000000042947 */ /* 0x000fea0003800000 */
[----:B-1----:R-:W-:Y:S05]  /*1e20*/  BPT.TRAP 0x1 ;  /* 0x000000040000795c */ /* 0x002fea0000300000 */
.L_x_31:
[----:B-1----:R-:W-:Y:S05]  /*1e30*/  BSYNC.RECONVERGENT B0 ;  /* 0x0000000000007941 */ /* 0x002fea0003800200 */
.L_x_30:
[----:B------:R-:W-:Y:S02]  /*1e40*/  UIADD3 UR5, UPT, UPT, UR4, 0x1, URZ ;  /* 0x0000000104057890 */ /* 0x000fe4000fffe0ff */
[----:B------:R-:W-:Y:S02]  /*1e50*/  ULEA UR32, UR4, UR28, 0xb ;  /* 0x0000001c04207291 */ /* 0x000fe4000f8e58ff */
[----:B------:R-:W-:Y:S02]  /*1e60*/  UISETP.NE.AND UP0, UPT, UR5, 0x14, UPT ;  /* 0x000000140500788c */ /* 0x000fe4000bf05270 */
[----:B------:R-:W-:Y:S02]  /*1e70*/  UIADD3 UR16, UP1, UPT, UR26, 0x80, URZ ;  /* 0x000000801a107890 */ /* 0x000fe4000ff3e0ff */
[----:B------:R-:W-:Y:S02]  /*1e80*/  USEL UR9, URZ, 0x1, UP0 ;  /* 0x00000001ff097887 */ /* 0x000fe40008000000 */
[----:B------:R-:W-:-:S02]  /*1e90*/  USEL UR5, UR5, URZ, UP0 ;  /* 0x000000ff05057287 */ /* 0x000fc40008000000 */
[----:B------:R-:W-:Y:S02]  /*1ea0*/  UIADD3 UR14, UP0, UPT, UR26, 0x180, URZ ;  /* 0x000001801a0e7890 */ /* 0x000fe4000ff1e0ff */
[----:B------:R-:W-:Y:S01]  /*1eb0*/  ULEA UR8, UR5, UR7, 0x3 ;  /* 0x0000000705087291 */ /* 0x000fe2000f8e18ff */
[----:B------:R-:W-:Y:S01]  /*1ec0*/  LOP3.LUT R12, R12, UR9, RZ, 0x3c, !PT ;  /* 0x000000090c0c7c12 */ /* 0x000fe2000f8e3cff */
[----:B------:R-:W-:Y:S02]  /*1ed0*/  USHF.L.U32 UR34, UR6, 0x5, URZ ;  /* 0x0000000506227899 */ /* 0x000fe400080006ff */
[----:B------:R-:W-:Y:S01]  /*1ee0*/  UIADD3.X UR17, UPT, UPT, URZ, UR27, URZ, UP1, !UPT ;  /* 0x0000001bff117290 */ /* 0x000fe20008ffe4ff */
[----:B--2---:R-:W-:Y:S01]  /*1ef0*/  SHF.L.U32 R0, R12, 0x1f, RZ ;  /* 0x0000001f0c007819 */ /* 0x004fe200000006ff */
[----:B------:R-:W-:Y:S02]  /*1f00*/  UIADD3 UR32, UPT, UPT, UR7, 0x6600, UR32 ;  /* 0x0000660007207890 */ /* 0x000fe4000fffe020 */
[----:B------:R-:W-:Y:S01]  /*1f10*/  UIADD3.X UR15, UPT, UPT, URZ, UR27, URZ, UP0, !UPT ;  /* 0x0000001bff0f7290 */ /* 0x000fe200087fe4ff */
[----:B------:R4:W1:Y:S01]  /*1f20*/  SYNCS.PHASECHK.TRANS64.TRYWAIT P0, [UR8+0xa0], R0 ;  /* 0x0000a000ff0075a7 */ /* 0x0008620008001108 */
[----:B------:R-:W-:Y:S01]  /*1f30*/  ULEA UR8, UR4, UR7, 0xd ;  /* 0x0000000704087291 */ /* 0x000fe2000f8e68ff */
[----:B------:R-:W-:Y:S01]  /*1f40*/  UMOV UR13, 0xff0000 ;  /* 0x00ff0000000d7882 */ /* 0x000fe20000000000 */
[----:B------:R-:W-:-:S02]  /*1f50*/  UMOV UR18, 0x0 ;  /* 0x0000000000127882 */ /* 0x000fc40000000000 */
[----:B------:R-:W-:Y:S01]  /*1f60*/  UIADD3 UR8, UPT, UPT, UR8, 0x10600, URZ ;  /* 0x0001060008087890 */ /* 0x000fe2000fffe0ff */
[----:B------:R-:W-:Y:S01]  /*1f70*/  UMOV UR19, 0x10000000 ;  /* 0x1000000000137882 */ /* 0x000fe20000000000 */
[----:B------:R-:W-:Y:S01]  /*1f80*/  UMOV UR12, UR36 ;  /* 0x00000024000c7c82 */ /* 0x000fe20008000000 */
[----:B------:R-:W-:Y:S01]  /*1f90*/  UMOV UR9, UR33 ;  /* 0x0000002100097c82 */ /* 0x000fe20008000000 */
[----:B------:R-:W-:Y:S01]  /*1fa0*/  UMOV UR10, UR34 ;  /* 0x00000022000a7c82 */ /* 0x000fe20008000000 */
[----:B------:R2:W-:Y:S01]  /*1fb0*/  UTMALDG.3D.MULTICAST [UR32], [UR16], UR13, desc[UR18] ;  /* 0x00001220100073b4 */ /* 0x0005e2000801180d */
[----:B------:R-:W-:Y:S01]  /*1fc0*/  UIADD3 UR6, UPT, UPT, UR6, 0x1, URZ ;  /* 0x0000000106067890 */ /* 0x000fe2000fffe0ff */
[----:B------:R-:W-:-:S03]  /*1fd0*/  UMOV UR4, UR5 ;  /* 0x0000000500047c82 */ /* 0x000fc60008000000 */
[----:B------:R-:W-:Y:S01]  /*1fe0*/  UISETP.NE.AND UP0, UPT, UR6, UR21, UPT ;  /* 0x000000150600728c */ /* 0x000fe2000bf05270 */
[----:B------:R4:W-:Y:S01]  /*1ff0*/  UTMALDG.3D [UR8], [UR14], desc[UR18] ;  /* 0x000012080e0075b4 */ /* 0x0009e20008011000 */
[----:B--2---:R-:W-:-:S07]  /*2000*/  UMOV UR13, UR21 ;  /* 0x00000015000d7c82 */ /* 0x004fce0008000000 */
[----:B----4-:R-:W-:Y:S05]  /*2010*/  BRA.U UP0, `(.L_x_32) ;  /* 0xfffffffd004c7547 */ /* 0x010fea000b83ffff */
.L_x_26:
[----:B------:R-:W-:Y:S01]  /*2020*/  ULEA UR4, UR5, UR7, 0x3 ;  /* 0x0000000705047291 */ /* 0x000fe2000f8e18ff */
[----:B--2---:R-:W-:Y:S01]  /*2030*/  SHF.L.U32 R0, R12, 0x1f, RZ ;  /* 0x0000001f0c007819 */ /* 0x004fe200000006ff */
[----:B------:R-:W-:Y:S01]  /*2040*/  @!P1 SYNCS.ARRIVE.TRANS64.A1T0 RZ, [UR7+0x188], RZ ;  /* 0x000188ffffff99a7 */ /* 0x000fe20008100007 */
[----:B------:R-:W-:-:S06]  /*2050*/  UISETP.GT.AND UP0, UPT, UR43, UR41, UPT ;  /* 0x000000292b00728c */ /* 0x000fcc000bf04270 */
[----:B-1-3--:R1:W2:Y:S03]  /*2060*/  SYNCS.PHASECHK.TRANS64.TRYWAIT P0, [UR4+0xa0], R0 ;  /* 0x0000a000ff0075a7 */ /* 0x00a2a60008001104 */
[----:B------:R-:W-:Y:S05]  /*2070*/  BRA.U !UP0, `(.L_x_33) ;  /* 0x0000000108bc7547 */ /* 0x000fea000b800000 */
[----:B------:R-:W-:Y:S01]  /*2080*/  UIADD3 UR25, UPT, UPT, UR44, UR13, URZ ;  /* 0x0000000d2c197290 */ /* 0x000fe2000fffe0ff */
[----:B------:R-:W-:-:S11]  /*2090*/  UMOV UR4, UR5 ;  /* 0x0000000500047c82 */ /* 0x000fd60008000000 */
.L_x_39:
[----:B------:R-:W-:Y:S01]  /*20a0*/  ULEA UR17, UR4, UR7, 0x3 ;  /* 0x0000000704117291 */ /* 0x000fe2000f8e18ff */
[----:B--2---:R-:W-:Y:S01]  /*20b0*/  @!P3 MOV R2, 0x2800 ;  /* 0x000028000002b802 */ /* 0x004fe20000000f00 */
[----:B--2-4-:R-:W-:Y:S10]  /*20c0*/  @P0 BRA `(.L_x_34) ;  /* 0x00000000000c0947 */ /* 0x014ff40003800000 */
[----:B------:R-:W-:-:S04]  /*20d0*/  SHF.L.U32 R3, R12, 0x1f, RZ ;  /* 0x0000001f0c037819 */ /* 0x000fc800000006ff */
[----:B------:R-:W2:Y:S02]  /*20e0*/  SYNCS.PHASECHK.TRANS64.TRYWAIT P0, [UR17+0xa0], R3 ;  /* 0x0000a003ff0075a7 */ /* 0x000ea40008001111 */
[----:B--2---:R-:W-:Y:S05]  /*20f0*/  @!P0 BRA `(.L_x_35) ;  /* 0x0000008000788947 */ /* 0x004fea0003800000 */
.L_x_34:
[----:B------:R2:W-:Y:S01]  /*2100*/  @!P3 SYNCS.ARRIVE.TRANS64 RZ, [UR17], R2 ;  /* 0x00000002ffffb9a7 */ /* 0x0005e20008000011 */
[----:B------:R-:W-:-:S04]  /*2110*/  ULOP3.LUT UR5, UR24, 0x2, URZ, 0xfc, !UPT ;  /* 0x0000000218057892 */ /* 0x000fc8000f8efcff */
[----:B------:R-:W-:-:S09]  /*2120*/  UISETP.NE.AND UP0, UPT, UR5, 0x2, UPT ;  /* 0x000000020500788c */ /* 0x000fd2000bf05270 */
[----:B------:R-:W-:Y:S05]  /*2130*/  BRA.U UP0, `(.L_x_36) ;  /* 0x0000000100047547 */ /* 0x000fea000b800000 */
[----:B------:R-:W-:Y:S05]  /*2140*/  BPT.TRAP 0x1 ;  /* 0x000000040000795c */ /* 0x000fea0000300000 */
.L_x_36:
[----:B------:R-:W-:Y:S04]  /*2150*/  BSSY.RECONVERGENT B0, `(.L_x_37) ;  /* 0x0000003000007945 */ /* 0x000fe80003800200 */
[----:B------:R-:W-:Y:S05]  /*2160*/  @P2 BRA `(.L_x_38) ;  /* 0x0000000000042947 */ /* 0x000fea0003800000 */
[----:B------:R-:W-:Y:S05]  /*2170*/  BPT.TRAP 0x1 ;  /* 0x000000040000795c */ /* 0x000fea0000300000 */
.L_x_38:
[----:B------:R-:W-:Y:S05]  /*2180*/  BSYNC.RECONVERGENT B0 ;  /* 0x0000000000007941 */ /* 0x000fea0003800200 */
.L_x_37:
[----:B------:R-:W-:Y:S02]  /*2190*/  UIADD3 UR5, UPT, UPT, UR4, 0x1, URZ ;  /* 0x0000000104057890 */ /* 0x000fe4000fffe0ff */
[----:B------:R-:W-:Y:S02]  /*21a0*/  UIADD3 UR14, UP1, UPT, UR26, 0x80, URZ ;  /* 0x000000801a0e7890 */ /* 0x000fe4000ff3e0ff */
[----:B------:R-:W-:Y:S02]  /*21b0*/  UISETP.NE.AND UP0, UPT, UR5, 0x14, UPT ;  /* 0x000000140500788c */ /* 0x000fe4000bf05270 */
[----:B------:R-:W-:Y:S02]  /*21c0*/  USHF.L.U32 UR18, UR13, 0x5, URZ ;  /* 0x000000050d127899 */ /* 0x000fe400080006ff */
[----:B------:R-:W-:Y:S02]  /*21d0*/  USEL UR8, URZ, 0x1, UP0 ;  /* 0x00000001ff087887 */ /* 0x000fe40008000000 */
[----:B------:R-:W-:-:S02]  /*21e0*/  USEL UR5, UR5, URZ, UP0 ;  /* 0x000000ff05057287 */ /* 0x000fc40008000000 */
[----:B------:R-:W-:Y:S02]  /*21f0*/  UIADD3 UR22, UP0, UPT, UR26, 0x180, URZ ;  /* 0x000001801a167890 */ /* 0x000fe4000ff1e0ff */
[----:B------:R-:W-:Y:S01]  /*2200*/  LOP3.LUT R12, R12, UR8, RZ, 0x3c, !PT ;  /* 0x000000080c0c7c12 */ /* 0x000fe2000f8e3cff */
[----:B------:R-:W-:Y:S02]  /*2210*/  ULEA UR6, UR5, UR7, 0x3 ;  /* 0x0000000705067291 */ /* 0x000fe4000f8e18ff */
[----:B------:R-:W-:Y:S01]  /*2220*/  ULEA UR8, UR4, UR7, 0xd ;  /* 0x0000000704087291 */ /* 0x000fe2000f8e68ff */
[----:B-1----:R-:W-:Y:S01]  /*2230*/  SHF.L.U32 R0, R12, 0x1f, RZ ;  /* 0x0000001f0c007819 */ /* 0x002fe200000006ff */
[----:B------:R-:W-:Y:S02]  /*2240*/  ULEA UR16, UR4, UR29, 0xb ;  /* 0x0000001d04107291 */ /* 0x000fe4000f8e58ff */
[----:B------:R-:W-:Y:S02]  /*2250*/  UIADD3.X UR15, UPT, UPT, URZ, UR27, URZ, UP1, !UPT ;  /* 0x0000001bff0f7290 */ /* 0x000fe40008ffe4ff */
[----:B------:R-:W-:Y:S01]  /*2260*/  UIADD3 UR8, UPT, UPT, UR8, 0x10600, URZ ;  /* 0x0001060008087890 */ /* 0x000fe2000fffe0ff */
[----:B------:R3:W4:Y:S01]  /*2270*/  SYNCS.PHASECHK.TRANS64.TRYWAIT P0, [UR6+0xa0], R0 ;  /* 0x0000a000ff0075a7 */ /* 0x0007220008001106 */
[----:B------:R-:W-:Y:S01]  /*2280*/  UIADD3.X UR23, UPT, UPT, URZ, UR27, URZ, UP0, !UPT ;  /* 0x0000001bff177290 */ /* 0x000fe200087fe4ff */
[----:B------:R-:W-:Y:S01]  /*2290*/  UMOV UR6, 0xff0000 ;  /* 0x00ff000000067882 */ /* 0x000fe20000000000 */
[----:B------:R-:W-:Y:S01]  /*22a0*/  UMOV UR30, 0x0 ;  /* 0x00000000001e7882 */ /* 0x000fe20000000000 */
[----:B------:R-:W-:Y:S01]  /*22b0*/  UMOV UR31, 0x10000000 ;  /* 0x10000000001f7882 */ /* 0x000fe20000000000 */
[----:B------:R-:W-:Y:S01]  /*22c0*/  UMOV UR19, UR35 ;  /* 0x0000002300137c82 */ /* 0x000fe20008000000 */
[----:B------:R-:W-:Y:S01]  /*22d0*/  UMOV UR20, UR36 ;  /* 0x0000002400147c82 */ /* 0x000fe20008000000 */
[----:B------:R-:W-:Y:S01]  /*22e0*/  UMOV UR12, UR36 ;  /* 0x00000024000c7c82 */ /* 0x000fe20008000000 */
[----:B------:R-:W-:Y:S01]  /*22f0*/  UMOV UR9, UR17 ;  /* 0x0000001100097c82 */ /* 0x000fe20008000000 */
[----:B------:R-:W-:Y:S01]  /*2300*/  UMOV UR10, UR18 ;  /* 0x00000012000a7c82 */ /* 0x000fe20008000000 */
[----:B------:R3:W-:Y:S01]  /*2310*/  UTMALDG.3D.MULTICAST [UR16], [UR14], UR6, desc[UR30] ;  /* 0x00001e100e0073b4 */ /* 0x0007e20008011806 */
[----:B------:R-:W-:Y:S01]  /*2320*/  UIADD3 UR13, UPT, UPT, UR13, 0x1, URZ ;  /* 0x000000010d0d7890 */ /* 0x000fe2000fffe0ff */
[----:B------:R-:W-:-:S03]  /*2330*/  UMOV UR4, UR5 ;  /* 0x0000000500047c82 */ /* 0x000fc60008000000 */
[----:B------:R-:W-:Y:S01]  /*2340*/  UISETP.NE.AND UP0, UPT, UR13, UR25, UPT ;  /* 0x000000190d00728c */ /* 0x000fe2000bf05270 */
[----:B------:R3:W-:Y:S08]  /*2350*/  UTMALDG.3D [UR8], [UR22], desc[UR30] ;  /* 0x00001e08160075b4 */ /* 0x0007f00008011000 */
[----:B---3--:R-:W-:Y:S05]  /*2360*/  BRA.U UP0, `(.L_x_39) ;  /* 0xfffffffd004c7547 */ /* 0x008fea000b83ffff */
.L_x_33:
[C---:B------:R-:W-:Y:S01]  /*2370*/  LEA R3, R11.reuse, UR7, 0x3 ;  /* 0x000000070b037c11 */ /* 0x040fe2000f8e18ff */
[----:B------:R-:W-:Y:S01]  /*2380*/  NOP ;  /* 0x0000000000007918 */ /* 0x000fe20000000000 */
[----:B-1----:R-:W-:Y:S02]  /*2390*/  SHF.L.U32 R0, R10, 0x1f, RZ ;  /* 0x0000001f0a007819 */ /* 0x002fe400000006ff */
[----:B------:R-:W-:Y:S02]  /*23a0*/  LEA R5, R11, UR7, 0x4 ;  /* 0x000000070b057c11 */ /* 0x000fe4000f8e20ff */
[----:B--2-4-:R-:W1:Y:S02]  /*23b0*/  SYNCS.PHASECHK.TRANS64.TRYWAIT P0, [R3+URZ+0x190], R0 ;  /* 0x00019000030075a7 */ /* 0x014e6400080011ff */
[----:B-1----:R-:W-:Y:S05]  /*23c0*/  @!P0 BRA `(.L_x_40) ;  /* 0x0000007c00dc8947 */ /* 0x002fea0003800000 */
.L_x_152:
[----:B------:R-:W2:Y:S01]  /*23d0*/  LDS.128 R4, [R5+0x220] ;  /* 0x0002200005047984 */ /* 0x000ea20000000c00 */
[----:B------:R-:W-:Y:S01]  /*23e0*/  UISETP.GE.AND UP0, UPT, UR42, 0x1, UPT ;  /* 0x000000012a00788c */ /* 0x000fe2000bf06270 */
[----:B------:R-:W-:Y:S01]  /*23f0*/  @!PT LDS RZ, [RZ] ;  /* 0x00000000fffff984 */ /* 0x000fe20000000800 */
[----:B------:R-:W-:Y:S01]  /*2400*/  @!PT LDS RZ, [RZ] ;  /* 0x00000000fffff984 */ /* 0x000fe20000000800 */
[----:B------:R-:W-:Y:S01]  /*2410*/  @!PT LDS RZ, [RZ] ;  /* 0x00000000fffff984 */ /* 0x000fe20000000800 */
[----:B------:R-:W-:Y:S01]  /*2420*/  @!PT LDS RZ, [RZ] ;  /* 0x00000000fffff984 */ /* 0x000fe20000000800 */
[----:B------:R3:W-:Y:S06]  /*2430*/  MEMBAR.ALL.CTA ;  /* 0x0000000000007992 */ /* 0x0007ec0000008000 */
[----:B---3--:R-:W3:Y:S01]  /*2440*/  FENCE.VIEW.ASYNC.S ;  /* 0x00000000000073c6 */ /* 0x008ee20000000000 */
[----:B--2---:R-:W-:-:S13]  /*2450*/  LOP3.LUT P0, RZ, R6, 0x1, RZ, 0xc0, !PT ;  /* 0x0000000106ff7812 */ /* 0x004fda000780c0ff */
[----:B---3--:R-:W-:Y:S01]  /*2460*/  VOTEU.ANY UP1, P0 ;  /* 0x0000000000ff7886 */ /* 0x008fe20000020100 */
[----:B------:R-:W-:-:S13]  /*2470*/  PLOP3.LUT P0, PT, PT, PT, UP1, 0x80, 0x8 ;  /* 0x000000000008781c */ /* 0x000fda0003f0f018 */
[----:B-1----:R-:W-:Y:S02]  /*2480*/  @P0 LOP3.LUT R0, R5, 0xffff, RZ, 0xc0, !PT ;  /* 0x0000ffff05000812 */ /* 0x002fe400078ec0ff */
[----:B------:R-:W-:Y:S02]  /*2490*/  @P0 MOV R2, R4 ;  /* 0x0000000400020202 */ /* 0x000fe40000000f00 */
[----:B------:R-:W-:Y:S01]  /*24a0*/  @P0 R2UR UR6, R0 ;  /* 0x00000000000602ca */ /* 0x000fe200000e0000 */
[----:B------:R-:W-:Y:S01]  /*24b0*/  VIADD R0, R3, 0x1a0 ;  /* 0x000001a003007836 */ /* 0x000fe20000000000 */
[----:B------:R-:W-:Y:S02]  /*24c0*/  @P0 SHF.R.U32.HI R4, RZ, 0x10, R5 ;  /* 0x00000010ff040819 */ /* 0x000fe40000011605 */
[----:B------:R-:W-:Y:S02]  /*24d0*/  @P0 R2UR UR8, R2 ;  /* 0x00000000020802ca */ /* 0x000fe400000e0000 */
[----:B------:R-:W-:-:S02]  /*24e0*/  PRMT R0, RZ, 0x654, R0 ;  /* 0x00000654ff007816 */ /* 0x000fc40000000000 */
[----:B------:R-:W-:Y:S02]  /*24f0*/  @P0 R2UR UR4, R4 ;  /* 0x00000000040402ca */ /* 0x000fe400000e0000 */
[----:B------:R1:W-:Y:S03]  /*2500*/  SYNCS.ARRIVE.TRANS64.RED.A1T0 RZ, [R0+URZ], RZ ;  /* 0x000000ff00ff79a7 */ /* 0x0003e600081004ff */
[----:B------:R-:W-:-:S04]  /*2510*/  @UP1 UMOV UR37, UR6 ;  /* 0x0000000600251c82 */ /* 0x000fc80008000000 */
[----:B------:R-:W-:-:S04]  /*2520*/  @UP1 UMOV UR38, UR8 ;  /* 0x0000000800261c82 */ /* 0x000fc80008000000 */
[----:B------:R-:W-:Y:S01]  /*2530*/  @UP1 UMOV UR36, UR4 ;  /* 0x0000000400241c82 */ /* 0x000fe20008000000 */
[----:B------:R-:W-:Y:S05]  /*2540*/  BRA.U !UP0, `(.L_x_41) ;  /* 0x0000000108d47547 */ /* 0x000fea000b800000 */
[----:B------:R-:W2:Y:S01]  /*2550*/  LDCU.128 UR12, c[0x0][0xb10] ;  /* 0x00016200ff0c77ac */ /* 0x000ea20008000c00 */
[----:B------:R-:W3:Y:S01]  /*2560*/  LDCU UR25, c[0x0][0xb20] ;  /* 0x00016400ff1977ac */ /* 0x000ee20008000800 */
[----:B------:R-:W4:Y:S01]  /*2570*/  LDCU UR20, c[0x0][0xb0c] ;  /* 0x00016180ff1477ac */ /* 0x000f220008000800 */
[----:B------:R-:W1:Y:S01]  /*2580*/  LDCU.64 UR10, c[0x0][0xb28] ;  /* 0x00016500ff0a77ac */ /* 0x000e620008000a00 */
[----:B------:R-:W-:Y:S02]  /*2590*/  UISETP.NE.AND UP3, UPT, UR42, 0x1, UPT ;  /* 0x000000012a00788c */ /* 0x000fe4000bf65270 */
[----:B--2---:R-:W-:Y:S02]  /*25a0*/  UIMAD.WIDE.U32 UR16, UR39, UR15, URZ ;  /* 0x0000000f271072a5 */ /* 0x004fe4000f8e00ff */
[----:B------:R-:W-:Y:S02]  /*25b0*/  UIMAD.WIDE.U32 UR8, UR40, UR12, URZ ;  /* 0x0000000c280872a5 */ /* 0x000fe4000f8e00ff */
[----:B------:R-:W-:-:S02]  /*25c0*/  UISETP.NE.AND UP0, UPT, UR14, 0x1, UPT ;  /* 0x000000010e00788c */ /* 0x000fc4000bf05270 */
[----:B------:R-:W-:Y:S01]  /*25d0*/  UIMAD.WIDE.U32 UR22, UR37, UR15, URZ ;  /* 0x0000000f251672a5 */ /* 0x000fe2000f8e00ff */
[----:B------:R-:W-:Y:S02]  /*25e0*/  UMOV UR16, UR17 ;  /* 0x0000001100107c82 */ /* 0x000fe40008000000 */
[----:B------:R-:W-:Y:S01]  /*25f0*/  UMOV UR8, UR9 ;  /* 0x0000000900087c82 */ /* 0x000fe20008000000 */
[----:B---3--:R-:W-:Y:S02]  /*2600*/  USHF.R.U32.HI UR16, URZ, UR25, UR16 ;  /* 0x00000019ff107299 */ /* 0x008fe40008011610 */
[----:B----4-:R-:W-:Y:S02]  /*2610*/  UISETP.NE.AND UP2, UPT, UR20, 0x1, UPT ;  /* 0x000000011400788c */ /* 0x010fe4000bf45270 */
[----:B------:R-:W-:Y:S02]  /*2620*/  USHF.R.U32.HI UR8, URZ, UR13, UR8 ;  /* 0x0000000dff087299 */ /* 0x000fe40008011608 */
[----:B------:R-:W-:-:S02]  /*2630*/  USEL UR6, UR39, UR16, !UP0 ;  /* 0x0000001027067287 */ /* 0x000fc4000c000000 */
[----:B------:R-:W-:Y:S02]  /*2640*/  USEL UR8, UR40, UR8, !UP2 ;  /* 0x0000000828087287 */ /* 0x000fe4000d000000 */
[----:B-1----:R-:W-:Y:S01]  /*2650*/  UIMAD.WIDE.U32 UR16, UR6, UR10, URZ ;  /* 0x0000000a061072a5 */ /* 0x002fe2000f8e00ff */
[----:B------:R-:W-:Y:S01]  /*2660*/  UMOV UR4, UR23 ;  /* 0x0000001700047c82 */ /* 0x000fe20008000000 */
[----:B------:R-:W-:Y:S02]  /*2670*/  UIMAD.WIDE.U32 UR18, UR38, UR12, URZ ;  /* 0x0000000c261272a5 */ /* 0x000fe4000f8e00ff */
[----:B------:R-:W-:-:S03]  /*2680*/  UIMAD.WIDE.U32 UR22, UR8, UR10, URZ ;  /* 0x0000000a081672a5 */ /* 0x000fc6000f8e00ff */
[----:B------:R-:W-:Y:S01]  /*2690*/  UMOV UR16, UR17 ;  /* 0x0000001100107c82 */ /* 0x000fe20008000000 */
[----:B------:R-:W-:Y:S02]  /*26a0*/  USHF.R.U32.HI UR4, URZ, UR25, UR4 ;  /* 0x00000019ff047299 */ /* 0x000fe40008011604 */
[----:B------:R-:W-:Y:S01]  /*26b0*/  @UP3 USHF.R.U32.HI UR6, URZ, UR11, UR16 ;  /* 0x0000000bff063299 */ /* 0x000fe20008011610 */
[----:B------:R-:W-:Y:S01]  /*26c0*/  UMOV UR18, UR19 ;  /* 0x0000001300127c82 */ /* 0x000fe20008000000 */
[----:B------:R-:W-:Y:S01]  /*26d0*/  UMOV UR22, UR23 ;  /* 0x0000001700167c82 */ /* 0x000fe20008000000 */
[----:B------:R-:W-:Y:S02]  /*26e0*/  USHF.R.U32.HI UR13, URZ, UR13, UR18 ;  /* 0x0000000dff0d7299 */ /* 0x000fe40008011612 */
[----:B------:R-:W-:Y:S02]  /*26f0*/  USEL UR4, UR37, UR4, !UP0 ;  /* 0x0000000425047287 */ /* 0x000fe4000c000000 */
[----:B------:R-:W-:-:S02]  /*2700*/  @UP3 USHF.R.U32.HI UR8, URZ, UR11, UR22 ;  /* 0x0000000bff083299 */ /* 0x000fc40008011616 */
[----:B------:R-:W-:Y:S02]  /*2710*/  UIMAD UR9, UR42, UR6, URZ ;  /* 0x000000062a0972a4 */ /* 0x000fe4000f8e02ff */
[----:B------:R-:W-:Y:S02]  /*2720*/  USEL UR6, UR38, UR13, !UP2 ;  /* 0x0000000d26067287 */ /* 0x000fe4000d000000 */
[----:B------:R-:W-:Y:S02]  /*2730*/  UIMAD UR12, UR42, UR8, URZ ;  /* 0x000000082a0c72a4 */ /* 0x000fe4000f8e02ff */
[----:B------:R-:W-:Y:S02]  /*2740*/  UISETP.GE.AND UP0, UPT, UR4, UR9, UPT ;  /* 0x000000090400728c */ /* 0x000fe4000bf06270 */
[----:B------:R-:W-:Y:S02]  /*2750*/  UIMAD.WIDE.U32 UR16, UR4, UR10, URZ ;  /* 0x0000000a041072a5 */ /* 0x000fe4000f8e00ff */
[----:B------:R-:W-:-:S02]  /*2760*/  UISETP.GE.OR UP0, UPT, UR6, UR12, UP0 ;  /* 0x0000000c0600728c */ /* 0x000fc40008706670 */
        /* <DEDUP_REMOVED lines=19> */
.L_x_41:
[----:B------:R-:W2:Y:S02]  /*28a0*/  LDCU UR4, c[0x0][0xb30] ;  /* 0x00016600ff0477ac */ /* 0x000ea40008000800 */
[----:B--2---:R-:W-:-:S09]  /*28b0*/  UISETP.NE.AND UP0, UPT, UR4, 0x1, UPT ;  /* 0x000000010400788c */ /* 0x004fd2000bf05270 */
[----:B------:R-:W-:Y:S05]  /*28c0*/  BRA.U UP0, `(.L_x_42) ;  /* 0x0000000100447547 */ /* 0x000fea000b800000 */
[----:B------:R-:W2:Y:S01]  /*28d0*/  LDCU.128 UR12, c[0x0][0xb10] ;  /* 0x00016200ff0c77ac */ /* 0x000ea20008000c00 */
[----:B------:R-:W3:Y:S01]  /*28e0*/  LDCU UR16, c[0x0][0xb0c] ;  /* 0x00016180ff1077ac */ /* 0x000ee20008000800 */
[----:B------:R-:W4:Y:S01]  /*28f0*/  LDCU UR17, c[0x0][0xb20] ;  /* 0x00016400ff1177ac */ /* 0x000f220008000800 */
[----:B--2---:R-:W-:Y:S02]  /*2900*/  UIMAD.WIDE.U32 UR10, UR38, UR12, URZ ;  /* 0x0000000c260a72a5 */ /* 0x004fe4000f8e00ff */
[----:B------:R-:W-:Y:S02]  /*2910*/  UIMAD.WIDE.U32 UR8, UR37, UR15, URZ ;  /* 0x0000000f250872a5 */ /* 0x000fe4000f8e00ff */
[----:B---3--:R-:W-:Y:S02]  /*2920*/  UISETP.NE.AND UP2, UPT, UR16, 0x1, UPT ;  /* 0x000000011000788c */ /* 0x008fe4000bf45270 */
[----:B------:R-:W-:Y:S01]  /*2930*/  UISETP.NE.AND UP0, UPT, UR14, 0x1, UPT ;  /* 0x000000010e00788c */ /* 0x000fe2000bf05270 */
[----:B------:R-:W-:-:S02]  /*2940*/  UMOV UR6, UR11 ;  /* 0x0000000b00067c82 */ /* 0x000fc40008000000 */
[----:B------:R-:W-:Y:S01]  /*2950*/  UMOV UR4, UR9 ;  /* 0x0000000900047c82 */ /* 0x000fe20008000000 */
[----:B------:R-:W-:Y:S02]  /*2960*/  USHF.R.U32.HI UR6, URZ, UR13, UR6 ;  /* 0x0000000dff067299 */ /* 0x000fe40008011606 */
[----:B----4-:R-:W-:Y:S02]  /*2970*/  USHF.R.U32.HI UR4, URZ, UR17, UR4 ;  /* 0x00000011ff047299 */ /* 0x010fe40008011604 */
[----:B------:R-:W-:Y:S02]  /*2980*/  USEL UR6, UR38, UR6, !UP2 ;  /* 0x0000000626067287 */ /* 0x000fe4000d000000 */
[----:B------:R-:W-:-:S04]  /*2990*/  USEL UR4, UR37, UR4, !UP0 ;  /* 0x0000000425047287 */ /* 0x000fc8000c000000 */
[----:B------:R-:W-:Y:S02]  /*29a0*/  UIADD3 UR8, UPT, UPT, UR6, -UR4, URZ ;  /* 0x8000000406087290 */ /* 0x000fe4000fffe0ff */
[----:B------:R-:W-:Y:S02]  /*29b0*/  UIADD3 UR4, UPT, UPT, -UR6, UR4, URZ ;  /* 0x0000000406047290 */ /* 0x000fe4000fffe1ff */
[----:B------:R-:W-:Y:S02]  /*29c0*/  UIMAD UR37, UR8, UR14, UR37 ;  /* 0x0000000e082572a4 */ /* 0x000fe4000f8e0225 */
[----:B------:R-:W-:-:S12]  /*29d0*/  UIMAD UR38, UR4, UR16, UR38 ;  /* 0x00000010042672a4 */ /* 0x000fd8000f8e0226 */
.L_x_42:
[----:B------:R-:W-:Y:S01]  /*29e0*/  VIADD R11, R11, 0x1 ;  /* 0x000000010b0b7836 */ /* 0x000fe20000000000 */
[----:B------:R-:W-:Y:S01]  /*29f0*/  R2UR UR4, R87 ;  /* 0x00000000570472ca */ /* 0x000fe200000e0000 */
[----:B------:R-:W-:Y:S01]  /*2a00*/  UIADD3 UR20, UPT, UPT, UR37, UR59, URZ ;  /* 0x0000003b25147290 */ /* 0x000fe2000fffe0ff */
[----:B------:R-:W-:Y:S02]  /*2a10*/  PLOP3.LUT P1, PT, PT, PT, PT, 0x80, 0x8 ;  /* 0x000000000008781c */ /* 0x000fe40003f2f070 */
[----:B------:R-:W-:-:S04]  /*2a20*/  ISETP.NE.AND P0, PT, R11, 0x2, PT ;  /* 0x000000020b00780c */ /* 0x000fc80003f05270 */
[----:B------:R-:W-:Y:S02]  /*2a30*/  SEL R3, RZ, 0x1, P0 ;  /* 0x00000001ff037807 */ /* 0x000fe40000000000 */
[----:B------:R-:W-:Y:S02]  /*2a40*/  SEL R11, R11, RZ, P0 ;  /* 0x000000ff0b0b7207 */ /* 0x000fe40000000000 */
[----:B------:R-:W-:Y:S01]  /*2a50*/  LOP3.LUT R10, R10, R3, RZ, 0x3c, !PT ;  /* 0x000000030a0a7212 */ /* 0x000fe200078e3cff */
[----:B------:R-:W-:Y:S01]  /*2a60*/  UIADD3 UR16, UPT, UPT, UR38, UR4, URZ ;  /* 0x0000000426107290 */ /* 0x000fe2000fffe0ff */
[----:B------:R-:W-:Y:S11]  /*2a70*/  BRA.U UP1, `(.L_x_43) ;  /* 0xfffffff101587547 */ /* 0x000ff6000b83ffff */
[----:B------:R-:W-:Y:S01]  /*2a80*/  UIADD3 UR7, UPT, UPT, UR7, 0xa0, URZ ;  /* 0x000000a007077890 */ /* 0x000fe2000fffe0ff */
[----:B------:R-:W-:-:S03]  /*2a90*/  SHF.L.U32 R3, R12, 0x1f, RZ ;  /* 0x0000001f0c037819 */ /* 0x000fc600000006ff */
[----:B------:R-:W-:-:S09]  /*2aa0*/  ULEA UR4, UR5, UR7, 0x3 ;  /* 0x0000000705047291 */ /* 0x000fd2000f8e18ff */
[----:B------:R-:W2:Y:S02]  /*2ab0*/  SYNCS.PHASECHK.TRANS64.TRYWAIT P0, [UR4], R3 ;  /* 0x00000003ff0075a7 */ /* 0x000ea40008001104 */
[----:B--2---:R-:W-:Y:S05]  /*2ac0*/  @!P0 BRA `(.L_x_44) ;  /* 0x0000007800308947 */ /* 0x004fea0003800000 */
.L_x_154:
[----:B------:R-:W-:-:S04]  /*2ad0*/  UIADD3 UR4, UPT, UPT, UR5, 0x1, URZ ;  /* 0x0000000105047890 */ /* 0x000fc8000fffe0ff */
[----:B------:R-:W-:-:S04]  /*2ae0*/  UISETP.NE.AND UP0, UPT, UR4, 0x14, UPT ;  /* 0x000000140400788c */ /* 0x000fc8000bf05270 */
[----:B------:R-:W-:Y:S02]  /*2af0*/  USEL UR6, URZ, 0x1, UP0 ;  /* 0x00000001ff067887 */ /* 0x000fe40008000000 */
[----:B------:R-:W-:-:S04]  /*2b00*/  USEL UR4, UR4, URZ, UP0 ;  /* 0x000000ff04047287 */ /* 0x000fc80008000000 */
[----:B------:R-:W-:Y:S01]  /*2b10*/  ULEA UR5, UR4, UR7, 0x3 ;  /* 0x0000000704057291 */ /* 0x000fe2000f8e18ff */
[----:B------:R-:W-:-:S04]  /*2b20*/  LOP3.LUT R2, R12, UR6, RZ, 0x3c, !PT ;  /* 0x000000060c027c12 */ /* 0x000fc8000f8e3cff */
[----:B-1----:R-:W-:-:S04]  /*2b30*/  SHF.L.U32 R3, R2, 0x1f, RZ ;  /* 0x0000001f02037819 */ /* 0x002fc800000006ff */
[----:B------:R-:W1:Y:S02]  /*2b40*/  SYNCS.PHASECHK.TRANS64.TRYWAIT P0, [UR5], R3 ;  /* 0x00000003ff0075a7 */ /* 0x000e640008001105 */
[----:B-1----:R-:W-:Y:S05]  /*2b50*/  @!P0 BRA `(.L_x_45) ;  /* 0x0000007800248947 */ /* 0x002fea0003800000 */
.L_x_156:
        /* <DEDUP_REMOVED lines=9> */
.L_x_158:
        /* <DEDUP_REMOVED lines=9> */
.L_x_160:
        /* <DEDUP_REMOVED lines=9> */
.L_x_162:
        /* <DEDUP_REMOVED lines=9> */
.L_x_164:
        /* <DEDUP_REMOVED lines=9> */
.L_x_166:
        /* <DEDUP_REMOVED lines=9> */
.L_x_168:
        /* <DEDUP_REMOVED lines=9> */
.L_x_170:
        /* <DEDUP_REMOVED lines=9> */
.L_x_172:
        /* <DEDUP_REMOVED lines=9> */
.L_x_174:
        /* <DEDUP_REMOVED lines=9> */
.L_x_176:
        /* <DEDUP_REMOVED lines=9> */
.L_x_178:
        /* <DEDUP_REMOVED lines=9> */
.L_x_180:
        /* <DEDUP_REMOVED lines=9> */
.L_x_182:
        /* <DEDUP_REMOVED lines=9> */
.L_x_184:
        /* <DEDUP_REMOVED lines=9> */
.L_x_186:
        /* <DEDUP_REMOVED lines=9> */
.L_x_188:
        /* <DEDUP_REMOVED lines=9> */
.L_x_190:
[----:B------:R-:W-:-:S04]  /*34f0*/  UIADD3 UR4, UPT, UPT, UR4, 0x1, URZ ;  /* 0x0000000104047890 */ /* 0x000fc8000fffe0ff */
[----:B------:R-:W-:-:S04]  /*3500*/  UISETP.NE.AND UP0, UPT, UR4, 0x14, UPT ;  /* 0x000000140400788c */ /* 0x000fc8000bf05270 */
[----:B------:R-:W-:Y:S02]  /*3510*/  USEL UR5, URZ, 0x1, UP0 ;  /* 0x00000001ff057887 */ /* 0x000fe40008000000 */
[----:B------:R-:W-:-:S04]  /*3520*/  USEL UR4, UR4, URZ, UP0 ;  /* 0x000000ff04047287 */ /* 0x000fc80008000000 */
[----:B------:R-:W-:Y:S01]  /*3530*/  ULEA UR4, UR4, UR7, 0x3 ;  /* 0x0000000704047291 */ /* 0x000fe2000f8e18ff */
[----:B-1----:R-:W-:-:S04]  /*3540*/  LOP3.LUT R3, R2, UR5, RZ, 0x3c, !PT ;  /* 0x0000000502037c12 */ /* 0x002fc8000f8e3cff */
[----:B------:R-:W-:Y:S01]  /*3550*/  SHF.L.U32 R3, R3, 0x1f, RZ ;  /* 0x0000001f03037819 */ /* 0x000fe200000006ff */
[----:B------:R-:W-:-:S07]  /*3560*/  IMAD.U32 R0, RZ, RZ, UR4 ;  /* 0x00000004ff007e24 */ /* 0x000fce000f8e00ff */
.L_x_63:
[----:B-1----:R1:W2:Y:S02]  /*3570*/  SYNCS.PHASECHK.TRANS64.TRYWAIT P0, [R0+URZ], R3 ;  /* 0x00000003000075a7 */ /* 0x0022a400080011ff */
[----:B--2---:R-:W-:Y:S05]  /*3580*/  @!P0 NANOSLEEP.SYNCS 0x989680 ;  /* 0x009896800000895d */ /* 0x004fea0003900000 */
[----:B------:R-:W2:Y:S02]  /*3590*/  @!P0 SYNCS.PHASECHK.TRANS64 P0, [R0+URZ], R3 ;  /* 0x00000003000085a7 */ /* 0x000ea400080010ff */
[----:B--2---:R-:W-:Y:S05]  /*35a0*/  @P0 EXIT ;  /* 0x000000000000094d */ /* 0x004fea0003800000 */
[----:B------:R-:W-:Y:S05]  /*35b0*/  BRA `(.L_x_63) ;  /* 0xfffffffc00ec7947 */ /* 0x000fea000383ffff */
.L_x_23:
[----:B------:R-:W1:Y:S02]  /*35c0*/  S2UR UR4, SR_CgaCtaId ;  /* 0x00000000000479c3 */ /* 0x000e640000008800 */
[----:B-1----:R-:W-:-:S04]  /*35d0*/  UISETP.NE.AND UP0, UPT, UR4, URZ, UPT ;  /* 0x000000ff0400728c */ /* 0x002fc8000bf05270 */
[----:B------:R-:W-:-:S09]  /*35e0*/  UISETP.NE.OR UP0, UPT, UR17, 0x1, UP0 ;  /* 0x000000011100788c */ /* 0x000fd20008705670 */
[----:B------:R-:W-:Y:S05]  /*35f0*/  BRA.U UP0, `(.L_x_64) ;  /* 0x00000005004c7547 */ /* 0x000fea000b800000 */
[----:B------:R-:W1:Y:S01]  /*3600*/  S2UR UR5, SR_CgaCtaId ;  /* 0x00000000000579c3 */ /* 0x000e620000008800 */
[----:B------:R-:W-:Y:S01]  /*3610*/  UMOV UR4, 0x400 ;  /* 0x0000040000047882 */ /* 0x000fe20000000000 */
[----:B------:R-:W-:Y:S01]  /*3620*/  ISETP.GE.U32.AND P2, PT, R0, 0x8, PT ;  /* 0x000000080000780c */ /* 0x000fe20003f46070 */
[----:B------:R-:W-:Y:S01]  /*3630*/  IMAD.MOV.U32 R12, RZ, RZ, 0x1 ;  /* 0x00000001ff0c7424 */ /* 0x000fe200078e00ff */
[----:B------:R-:W-:Y:S02]  /*3640*/  CS2R R10, SRZ ;  /* 0x00000000000a7805 */ /* 0x000fe4000001ff00 */
[----:B------:R-:W-:Y:S01]  /*3650*/  CS2R R8, SRZ ;  /* 0x0000000000087805 */ /* 0x000fe2000001ff00 */
[----:B-1----:R-:W-:-:S03]  /*3660*/  ULEA UR6, UR5, UR4, 0x18 ;  /* 0x0000000405067291 */ /* 0x002fc6000f8ec0ff */
[----:B------:R-:W-:-:S09]  /*3670*/  UMOV UR5, URZ ;  /* 0x000000ff00057c82 */ /* 0x000fd20008000000 */
.L_x_68:
[----:B------:R-:W-:Y:S02]  /*3680*/  LEA R2, R8, UR6, 0x3 ;  /* 0x0000000608027c11 */ /* 0x000fe4000f8e18ff */
[----:B------:R-:W-:-:S03]  /*3690*/  SHF.L.U32 R5, R9, 0x1f, RZ ;  /* 0x0000001f09057819 */ /* 0x000fc600000006ff */
[----:B------:R-:W-:Y:S01]  /*36a0*/  VIADD R4, R2, 0x200 ;  /* 0x0000020002047836 */ /* 0x000fe20000000000 */
[----:B------:R-:W1:Y:S02]  /*36b0*/  SYNCS.PHASECHK.TRANS64.TRYWAIT P0, [R2+URZ+0x1f0], R5 ;  /* 0x0001f005020075a7 */ /* 0x000e6400080011ff */
[----:B-1----:R-:W-:Y:S05]  /*36c0*/  @!P0 BRA `(.L_x_65) ;  /* 0x0000007000f88947 */ /* 0x002fea0003800000 */
.L_x_191:
[----:B------:R-:W-:Y:S01]  /*36d0*/  ULEA UR4, UR5, UR6, 0x3 ;  /* 0x0000000605047291 */ /* 0x000fe2000f8e18ff */
[----:B------:R-:W-:Y:S02]  /*36e0*/  PRMT R4, RZ, 0x654, R4 ;  /* 0x00000654ff047816 */ /* 0x000fe40000000004 */
[----:B-1----:R-:W-:Y:S01]  /*36f0*/  SHF.L.U32 R5, R12, 0x1f, RZ ;  /* 0x0000001f0c057819 */ /* 0x002fe200000006ff */
[----:B------:R-:W-:Y:S01]  /*3700*/  UIADD3 UR7, UPT, UPT, UR4, 0x190, URZ ;  /* 0x0000019004077890 */ /* 0x000fe2000fffe0ff */
[----:B------:R1:W-:Y:S05]  /*3710*/  SYNCS.ARRIVE.TRANS64.RED.A1T0 RZ, [R4+URZ], RZ ;  /* 0x000000ff04ff79a7 */ /* 0x0003ea00081004ff */
[----:B------:R-:W-:Y:S01]  /*3720*/  IMAD.U32 R7, RZ, RZ, UR7 ;  /* 0x00000007ff077e24 */ /* 0x000fe2000f8e00ff */
[----:B------:R-:W2:Y:S04]  /*3730*/  SYNCS.PHASECHK.TRANS64.TRYWAIT P0, [UR4+0x1a0], R5 ;  /* 0x0001a005ff0075a7 */ /* 0x000ea80008001104 */
[----:B------:R-:W-:Y:S01]  /*3740*/  PRMT R6, R0, 0x654, R7 ;  /* 0x0000065400067816 */ /* 0x000fe20000000007 */
[----:B-1----:R-:W-:Y:S01]  /*3750*/  @!P2 IMAD.MOV.U32 R4, RZ, RZ, 0x10 ;  /* 0x00000010ff04a424 */ /* 0x002fe200078e00ff */
[----:B--2---:R-:W-:Y:S06]  /*3760*/  @!P0 BRA `(.L_x_66) ;  /* 0x0000007000e48947 */ /* 0x004fec0003800000 */
.L_x_193:
[----:B------:R-:W-:Y:S01]  /*3770*/  ULEA UR8, UR5, UR6, 0x4 ;  /* 0x0000000605087291 */ /* 0x000fe2000f8e20ff */
[----:B------:R-:W-:Y:S01]  /*3780*/  SEL R3, R6, R3, !P2 ;  /* 0x0000000306037207 */ /* 0x000fe20005000000 */
[----:B------:R-:W-:Y:S01]  /*3790*/  UIADD3 UR9, UPT, UPT, UR4, 0x190, URZ ;  /* 0x0000019004097890 */ /* 0x000fe2000fffe0ff */
[----:B-1----:R-:W-:Y:S01]  /*37a0*/  LEA R2, R11, UR6, 0x3 ;  /* 0x000000060b027c11 */ /* 0x002fe2000f8e18ff */
[----:B------:R-:W-:Y:S01]  /*37b0*/  UIADD3 UR8, UPT, UPT, UR8, 0x220, URZ ;  /* 0x0000022008087890 */ /* 0x000fe2000fffe0ff */
[----:B------:R-:W-:Y:S01]  /*37c0*/  SHF.L.U32 R5, R10, 0x1f, RZ ;  /* 0x0000001f0a057819 */ /* 0x000fe200000006ff */
[----:B------:R1:W-:Y:S01]  /*37d0*/  @!P2 SYNCS.ARRIVE.TRANS64.RED RZ, [R3+URZ], R4 ;  /* 0x0000000403ffa9a7 */ /* 0x0003e200080004ff */
[----:B------:R-:W-:Y:S01]  /*37e0*/  UIADD3 UR4, UPT, UPT, UR5, 0x1, URZ ;  /* 0x0000000105047890 */ /* 0x000fe2000fffe0ff */
[----:B------:R-:W-:-:S03]  /*37f0*/  VIADD R8, R8, 0x1 ;  /* 0x0000000108087836 */ /* 0x000fc60000000000 */
[----:B------:R-:W-:Y:S02]  /*3800*/  UISETP.NE.AND UP0, UPT, UR4, 0x2, UPT ;  /* 0x000000020400788c */ /* 0x000fe4000bf05270 */
[----:B------:R-:W-:Y:S06]  /*3810*/  UGETNEXTWORKID.BROADCAST [UR8], [UR9] ;  /* 0x00000000080073ca */ /* 0x000fec0008000100 */
[----:B------:R-:W-:Y:S01]  /*3820*/  USEL UR7, URZ, 0x1, UP0 ;  /* 0x00000001ff077887 */ /* 0x000fe20008000000 */
[----:B------:R-:W-:Y:S01]  /*3830*/  ISETP.NE.AND P0, PT, R8, 0x2, PT ;  /* 0x000000020800780c */ /* 0x000fe20003f05270 */
[----:B------:R-:W-:Y:S01]  /*3840*/  USEL UR5, UR4, URZ, UP0 ;  /* 0x000000ff04057287 */ /* 0x000fe20008000000 */
[----:B------:R-:W2:Y:S03]  /*3850*/  SYNCS.PHASECHK.TRANS64.TRYWAIT P1, [R2+URZ+0x190], R5 ;  /* 0x00019005020075a7 */ /* 0x000ea600080211ff */
[----:B------:R-:W-:Y:S01]  /*3860*/  LOP3.LUT R12, R12, UR7, RZ, 0x3c, !PT ;  /* 0x000000070c0c7c12 */ /* 0x000fe2000f8e3cff */
[----:B-12---:R-:W-:Y:S07]  /*3870*/  @!P1 BRA `(.L_x_67) ;  /* 0x0000007000b89947 */ /* 0x006fee0003800000 */
.L_x_194:
[C---:B------:R-:W-:Y:S01]  /*3880*/  LEA R4, R11.reuse, UR6, 0x4 ;  /* 0x000000060b047c11 */ /* 0x040fe2000f8e20ff */
[----:B-1----:R-:W-:Y:S01]  /*3890*/  VIADD R2, R2, 0x1a0 ;  /* 0x000001a002027836 */ /* 0x002fe20000000000 */
[----:B------:R-:W-:Y:S01]  /*38a0*/  SEL R8, R8, RZ, P0 ;  /* 0x000000ff08087207 */ /* 0x000fe20000000000 */
[----:B------:R-:W-:-:S03]  /*38b0*/  VIADD R11, R11, 0x1 ;  /* 0x000000010b0b7836 */ /* 0x000fc60000000000 */
[----:B------:R-:W1:Y:S01]  /*38c0*/  LDS.128 R4, [R4+0x220] ;  /* 0x0002200004047984 */ /* 0x000e620000000c00 */
[----:B------:R-:W-:Y:S02]  /*38d0*/  PRMT R2, RZ, 0x654, R2 ;  /* 0x00000654ff027816 */ /* 0x000fe40000000002 */
[C---:B------:R-:W-:Y:S01]  /*38e0*/  ISETP.NE.AND P1, PT, R11.reuse, 0x2, PT ;  /* 0x000000020b00780c */ /* 0x040fe20003f25270 */
[----:B------:R-:W-:Y:S01]  /*38f0*/  @!PT LDS RZ, [RZ] ;  /* 0x00000000fffff984 */ /* 0x000fe20000000800 */
[----:B------:R-:W-:Y:S01]  /*3900*/  @!PT LDS RZ, [RZ] ;  /* 0x00000000fffff984 */ /* 0x000fe20000000800 */
[----:B------:R-:W-:Y:S01]  /*3910*/  @!PT LDS RZ, [RZ] ;  /* 0x00000000fffff984 */ /* 0x000fe20000000800 */
[----:B------:R-:W-:Y:S01]  /*3920*/  @!PT LDS RZ, [RZ] ;  /* 0x00000000fffff984 */ /* 0x000fe20000000800 */
[----:B------:R2:W-:Y:S06]  /*3930*/  MEMBAR.ALL.CTA ;  /* 0x0000000000007992 */ /* 0x0005ec0000008000 */
[----:B--2---:R-:W2:Y:S01]  /*3940*/  FENCE.VIEW.ASYNC.S ;  /* 0x00000000000073c6 */ /* 0x004ea20000000000 */
[----:B------:R-:W-:Y:S01]  /*3950*/  SEL R11, R11, RZ, P1 ;  /* 0x000000ff0b0b7207 */ /* 0x000fe20000800000 */
[----:B--2---:R2:W-:Y:S01]  /*3960*/  SYNCS.ARRIVE.TRANS64.RED.A1T0 RZ, [R2+URZ], RZ ;  /* 0x000000ff02ff79a7 */ /* 0x0045e200081004ff */
[----:B-1----:R-:W-:-:S02]  /*3970*/  LOP3.LUT P3, RZ, R6, 0x1, RZ, 0xc0, !PT ;  /* 0x0000000106ff7812 */ /* 0x002fc4000786c0ff */
[----:B------:R-:W-:-:S04]  /*3980*/  SEL R5, RZ, 0x1, P1 ;  /* 0x00000001ff057807 */ /* 0x000fc80000800000 */
[----:B------:R-:W-:Y:S02]  /*3990*/  LOP3.LUT R10, R10, R5, RZ, 0x3c, !PT ;  /* 0x000000050a0a7212 */ /* 0x000fe400078e3cff */
[----:B--2---:R-:W-:-:S04]  /*39a0*/  SEL R2, RZ, 0x1, P0 ;  /* 0x00000001ff027807 */ /* 0x004fc80000000000 */
[----:B------:R-:W-:Y:S01]  /*39b0*/  LOP3.LUT R9, R9, R2, RZ, 0x3c, !PT ;  /* 0x0000000209097212 */ /* 0x000fe200078e3cff */
[----:B------:R-:W-:Y:S06]  /*39c0*/  @P3 BRA `(.L_x_68) ;  /* 0xfffffffc002c3947 */ /* 0x000fec000383ffff */
[----:B------:R-:W-:Y:S01]  /*39d0*/  ULEA UR4, UR5, UR6, 0x3 ;  /* 0x0000000605047291 */ /* 0x000fe2000f8e18ff */
[----:B------:R-:W-:-:S08]  /*39e0*/  SHF.L.U32 R3, R12, 0x1f, RZ ;  /* 0x0000001f0c037819 */ /* 0x000fd000000006ff */
[----:B------:R-:W1:Y:S02]  /*39f0*/  SYNCS.PHASECHK.TRANS64 P0, [UR4+0x1a0], R3 ;  /* 0x0001a003ff0075a7 */ /* 0x000e640008001004 */
[----:B-1----:R-:W-:Y:S05]  /*3a00*/  @P0 BRA `(.L_x_69) ;  /* 0x0000000000080947 */ /* 0x002fea0003800000 */
[----:B------:R-:W1:Y:S02]  /*3a10*/  SYNCS.PHASECHK.TRANS64.TRYWAIT P0, [UR4+0x1a0], R3 ;  /* 0x0001a003ff0075a7 */ /* 0x000e640008001104 */
[----:B-1----:R-:W-:Y:S05]  /*3a20*/  @!P0 BRA `(.L_x_70) ;  /* 0x0000007000608947 */ /* 0x002fea0003800000 */
.L_x_69:
[----:B------:R-:W-:-:S04]  /*3a30*/  UIADD3 UR7, UPT, UPT, UR5, 0x1, URZ ;  /* 0x0000000105077890 */ /* 0x000fc8000fffe0ff */
[----:B------:R-:W-:-:S04]  /*3a40*/  UISETP.NE.AND UP0, UPT, UR7, 0x2, UPT ;  /* 0x000000020700788c */ /* 0x000fc8000bf05270 */
[----:B------:R-:W-:Y:S02]  /*3a50*/  USEL UR8, URZ, 0x1, UP0 ;  /* 0x00000001ff087887 */ /* 0x000fe40008000000 */
[----:B------:R-:W-:-:S04]  /*3a60*/  USEL UR7, UR7, URZ, UP0 ;  /* 0x000000ff07077287 */ /* 0x000fc80008000000 */
[----:B------:R-:W-:Y:S01]  /*3a70*/  ULEA UR7, UR7, UR6, 0x3 ;  /* 0x0000000607077291 */ /* 0x000fe2000f8e18ff */
[----:B-1----:R-:W-:-:S04]  /*3a80*/  LOP3.LUT R3, R12, UR8, RZ, 0x3c, !PT ;  /* 0x000000080c037c12 */ /* 0x002fc8000f8e3cff */
[----:B------:R-:W-:-:S04]  /*3a90*/  SHF.L.U32 R0, R3, 0x1f, RZ ;  /* 0x0000001f03007819 */ /* 0x000fc800000006ff */
[----:B------:R-:W1:Y:S02]  /*3aa0*/  SYNCS.PHASECHK.TRANS64 P0, [UR7+0x1a0], R0 ;  /* 0x0001a000ff0075a7 */ /* 0x000e640008001007 */
[----:B-1----:R-:W-:Y:S05]  /*3ab0*/  @P0 EXIT ;  /* 0x000000000000094d */ /* 0x002fea0003800000 */
[----:B------:R-:W-:Y:S02]  /*3ac0*/  SHF.L.U32 R3, R3, 0x1f, RZ ;  /* 0x0000001f03037819 */ /* 0x000fe400000006ff */
[----:B------:R-:W-:-:S07]  /*3ad0*/  MOV R0, UR7 ;  /* 0x0000000700007c02 */ /* 0x000fce0008000f00 */
.L_x_71:
[----:B-1----:R1:W2:Y:S02]  /*3ae0*/  SYNCS.PHASECHK.TRANS64.TRYWAIT P0, [R0+URZ+0x1a0], R3 ;  /* 0x0001a003000075a7 */ /* 0x0022a400080011ff */
[----:B--2---:R-:W-:Y:S05]  /*3af0*/  @!P0 NANOSLEEP.SYNCS 0x989680 ;  /* 0x009896800000895d */ /* 0x004fea0003900000 */
[----:B------:R-:W2:Y:S02]  /*3b00*/  @!P0 SYNCS.PHASECHK.TRANS64 P0, [R0+URZ+0x1a0], R3 ;  /* 0x0001a003000085a7 */ /* 0x000ea400080010ff */
[----:B--2---:R-:W-:Y:S05]  /*3b10*/  @P0 EXIT ;  /* 0x000000000000094d */ /* 0x004fea0003800000 */
[----:B------:R-:W-:Y:S05]  /*3b20*/  BRA `(.L_x_71) ;  /* 0xfffffffc00ec7947 */ /* 0x000fea000383ffff */
.L_x_64:
[----:B------:R-:W-:Y:S05]  /*3b30*/  BRA.U UP4, `(.L_x_72) ;  /* 0x0000000d04847547 */ /* 0x000fea000b800000 */
[----:B------:R-:W1:Y:S01]  /*3b40*/  S2UR UR7, SR_CgaCtaId ;  /* 0x00000000000779c3 */ /* 0x000e620000008800 */
[----:B------:R-:W-:Y:S01]  /*3b50*/  UMOV UR4, 0x40 ;  /* 0x0000004000047882 */ /* 0x000fe20000000000 */
[----:B------:R-:W-:Y:S01]  /*3b60*/  NOP ;  /* 0x0000000000007918 */ /* 0x000fe20000000000 */
[----:B------:R-:W-:Y:S01]  /*3b70*/  UMOV UR6, 0x400 ;  /* 0x0000040000067882 */ /* 0x000fe20000000000 */
[----:B-1----:R-:W-:Y:S02]  /*3b80*/  ULEA UR5, UR7, UR4, 0x18 ;  /* 0x0000000407057291 */ /* 0x002fe4000f8ec0ff */
[----:B------:R-:W-:-:S07]  /*3b90*/  ULEA UR6, UR7, UR6, 0x18 ;  /* 0x0000000607067291 */ /* 0x000fce000f8ec0ff */
[----:B------:R-:W1:Y:S02]  /*3ba0*/  LDS.U8 R0, [UR5+0x1c] ;  /* 0x00001c05ff007984 */ /* 0x000e640008000000 */
[----:B-1----:R-:W-:-:S13]  /*3bb0*/  ISETP.NE.AND P0, PT, R0, RZ, PT ;  /* 0x000000ff0000720c */ /* 0x002fda0003f05270 */
[----:B------:R-:W-:Y:S05]  /*3bc0*/  @P0 BRA `(.L_x_73) ;  /* 0x0000000000580947 */ /* 0x000fea0003800000 */
[----:B------:R-:W-:-:S13]  /*3bd0*/  ELECT P0, URZ, PT ;  /* 0x0000000000ff782f */ /* 0x000fda0003800000 */
[----:B------:R-:W-:Y:S05]  /*3be0*/  @!P0 BRA `(.L_x_74) ;  /* 0x0000000000608947 */ /* 0x000fea0003800000 */
[----:B------:R-:W-:Y:S01]  /*3bf0*/  UMOV UR4, 0x10 ;  /* 0x0000001000047882 */ /* 0x000fe20000000000 */
[----:B------:R-:W-:Y:S01]  /*3c00*/  HFMA2 R0, -RZ, RZ, 0, 5.9604644775390625e-08 ;  /* 0x00000001ff007431 */ /* 0x000fe200000001ff */
[----:B------:R-:W-:-:S03]  /*3c10*/  MOV R3, 0xffff ;  /* 0x0000ffff00037802 */ /* 0x000fc60000000f00 */
[----:B------:R-:W-:Y:S04]  /*3c20*/  DEPBAR.LE SB1, 0x36 ;  /* 0x00009d800000791a */ /* 0x000fe80000000000 */
[----:B------:R-:W1:Y:S02]  /*3c30*/  UTCATOMSWS.FIND_AND_SET.ALIGN UP0, UR4, UR4 ;  /* 0x00000004000475e3 */ /* 0x000e640008000800 */
[----:B-1----:R-:W-:Y:S01]  /*3c40*/  MOV R4, UR4 ;  /* 0x0000000400047c02 */ /* 0x002fe20008000f00 */
[----:B------:R-:W-:Y:S06]  /*3c50*/  BRA.U UP0, `(.L_x_75) ;  /* 0x0000000100187547 */ /* 0x000fec000b800000 */
.L_x_76:
[----:B------:R-:W-:Y:S05]  /*3c60*/  NANOSLEEP 0x64 ;  /* 0x000000640000795d */ /* 0x000fea0003800000 */
[----:B------:R-:W-:-:S05]  /*3c70*/  UMOV UR4, 0x10 ;  /* 0x0000001000047882 */ /* 0x000fca0000000000 */
[----:B------:R-:W-:Y:S04]  /*3c80*/  DEPBAR.LE SB1, 0x36 ;  /* 0x00009d800000791a */ /* 0x000fe80000000000 */
[----:B------:R-:W1:Y:S02]  /*3c90*/  UTCATOMSWS.FIND_AND_SET.ALIGN UP0, UR4, UR4 ;  /* 0x00000004000475e3 */ /* 0x000e640008000800 */
[----:B-1----:R-:W-:Y:S01]  /*3ca0*/  MOV R4, UR4 ;  /* 0x0000000400047c02 */ /* 0x002fe20008000f00 */
[----:B------:R-:W-:Y:S05]  /*3cb0*/  BRA.U !UP0, `(.L_x_76) ;  /* 0xfffffffd08e87547 */ /* 0x000fea000b83ffff */
.L_x_75:
[-C--:B------:R-:W-:Y:S02]  /*3cc0*/  SHF.L.U32 R3, R3, R4.reuse, RZ ;  /* 0x0000000403037219 */ /* 0x080fe400000006ff */
[----:B------:R-:W-:Y:S01]  /*3cd0*/  SHF.L.U32 R0, R0, R4, RZ ;  /* 0x0000000400007219 */ /* 0x000fe200000006ff */
[----:B------:R-:W-:Y:S02]  /*3ce0*/  IMAD.SHL.U32 R4, R4, 0x20, RZ ;  /* 0x0000002004047824 */ /* 0x000fe400078e00ff */
[----:B------:R1:W-:Y:S04]  /*3cf0*/  ATOMS.OR RZ, [UR5+0x14], R3 ;  /* 0x00001403ffff798c */ /* 0x0003e8000b000005 */
[----:B------:R1:W-:Y:S04]  /*3d00*/  ATOMS.OR RZ, [UR5+0x18], R0 ;  /* 0x00001800ffff798c */ /* 0x0003e8000b000005 */
[----:B------:R1:W-:Y:S01]  /*3d10*/  STS [UR6+0x240], R4 ;  /* 0x00024004ff007988 */ /* 0x0003e20008000806 */
[----:B------:R-:W-:Y:S05]  /*3d20*/  BRA `(.L_x_74) ;  /* 0x0000000000107947 */ /* 0x000fea0003800000 */
.L_x_73:
[----:B------:R-:W-:Y:S02]  /*3d30*/  MOV R0, 0xffffffff ;  /* 0xffffffff00007802 */ /* 0x000fe40000000f00 */
[----:B------:R-:W-:-:S03]  /*3d40*/  MOV R4, 0x3d70 ;  /* 0x00003d7000047802 */ /* 0x000fc60000000f00 */
[----:B------:R1:W-:Y:S04]  /*3d50*/  STS [UR6+0x240], R0 ;  /* 0x00024000ff007988 */ /* 0x0003e80008000806 */
[----:B-1---5:R-:W-:Y:S05]  /*3d60*/  CALL.REL.NOINC `($__internal_1_$__cuda_sm10x_tcgen05_guardrail_trap_phase_invalid_during_alloc) ;  /* 0x0000007400a47944 */ /* 0x022fea0003c00000 */
.L_x_74:
[----:B------:R-:W-:Y:S05]  /*3d70*/  WARPSYNC.ALL ;  /* 0x0000000000007948 */ /* 0x000fea0003800000 */
[----:B------:R-:W2:Y:S01]  /*3d80*/  S2UR UR4, SR_CgaCtaId ;  /* 0x00000000000479c3 */ /* 0x000ea20000008800 */
[----:B------:R-:W-:Y:S01]  /*3d90*/  UMOV UR13, 0x400 ;  /* 0x00000400000d7882 */ /* 0x000fe20000000000 */
[----:B------:R-:W-:-:S06]  /*3da0*/  NOP ;  /* 0x0000000000007918 */ /* 0x000fcc0000000000 */
[----:B------:R-:W-:Y:S06]  /*3db0*/  BAR.ARV 0x6, 0xa0 ;  /* 0x0182800000007b1d */ /* 0x000fec0000002000 */
[----:B------:R-:W3:Y:S01]  /*3dc0*/  LDCU UR5, c[0x0][0x38c] ;  /* 0x00007180ff0577ac */ /* 0x000ee20008000800 */
[----:B------:R-:W-:Y:S01]  /*3dd0*/  LOP3.LUT R2, R2, 0xffff, RZ, 0xc0, !PT ;  /* 0x0000ffff02027812 */ /* 0x000fe200078ec0ff */
[----:B------:R-:W-:Y:S01]  /*3de0*/  IMAD.MOV.U32 R11, RZ, RZ, 0x1 ;  /* 0x00000001ff0b7424 */ /* 0x000fe200078e00ff */
[----:B------:R-:W-:Y:S01]  /*3df0*/  CS2R R8, SRZ ;  /* 0x0000000000087805 */ /* 0x000fe2000001ff00 */
[----:B------:R-:W4:Y:S01]  /*3e00*/  LDCU UR8, c[0x0][0x38c] ;  /* 0x00007180ff0877ac */ /* 0x000f220008000800 */
[----:B------:R-:W-:Y:S01]  /*3e10*/  R2UR UR15, R2 ;  /* 0x00000000020f72ca */ /* 0x000fe200000e0000 */
[----:B------:R-:W-:Y:S01]  /*3e20*/  IMAD.MOV.U32 R10, RZ, RZ, RZ ;  /* 0x000000ffff0a7224 */ /* 0x000fe200078e00ff */
[----:B------:R-:W-:Y:S01]  /*3e30*/  UMOV UR18, URZ ;  /* 0x000000ff00127c82 */ /* 0x000fe20008000000 */
[----:B------:R-:W-:Y:S01]  /*3e40*/  UMOV UR10, URZ ;  /* 0x000000ff000a7c82 */ /* 0x000fe20008000000 */
[----:B--2---:R-:W-:Y:S01]  /*3e50*/  ULEA UR13, UR4, UR13, 0x18 ;  /* 0x0000000d040d7291 */ /* 0x004fe2000f8ec0ff */
[----:B------:R-:W-:Y:S01]  /*3e60*/  UMOV UR20, 0x0 ;  /* 0x0000000000147882 */ /* 0x000fe20000000000 */
[----:B------:R-:W-:-:S02]  /*3e70*/  UMOV UR21, 0x4400490 ;  /* 0x0440049000157882 */ /* 0x000fc40000000000 */
[----:B------:R-:W-:Y:S02]  /*3e80*/  UIADD3 UR6, UPT, UPT, UR13, 0x6600, URZ ;  /* 0x000066000d067890 */ /* 0x000fe4000fffe0ff */
[----:B------:R-:W-:Y:S02]  /*3e90*/  UIADD3 UR7, UPT, UPT, UR13, 0x10600, URZ ;  /* 0x000106000d077890 */ /* 0x000fe4000fffe0ff */
[----:B---3--:R-:W-:Y:S01]  /*3ea0*/  UIADD3 UR5, UPT, UPT, UR5, 0x1f, URZ ;  /* 0x0000001f05057890 */ /* 0x008fe2000fffe0ff */
[----:B-1----:R-:W1:Y:S01]  /*3eb0*/  LDS R0, [UR13+0x240] ;  /* 0x0002400dff007984 */ /* 0x002e620008000800 */
[----:B------:R-:W-:Y:S02]  /*3ec0*/  USHF.R.U32.HI UR6, URZ, 0x4, UR6 ;  /* 0x00000004ff067899 */ /* 0x000fe40008011606 */
[----:B------:R-:W-:Y:S02]  /*3ed0*/  USHF.R.S32.HI UR4, URZ, 0x1f, UR5 ;  /* 0x0000001fff047899 */ /* 0x000fe40008011405 */
[----:B------:R-:W-:-:S02]  /*3ee0*/  ULOP3.LUT UR6, UR6, 0x3fff, URZ, 0xc0, !UPT ;  /* 0x00003fff06067892 */ /* 0x000fc4000f8ec0ff */
[----:B------:R-:W-:Y:S02]  /*3ef0*/  ULEA.HI UR4, UR4, UR5, URZ, 0x5 ;  /* 0x0000000504047291 */ /* 0x000fe4000f8f28ff */
[----:B------:R-:W-:Y:S02]  /*3f00*/  USHF.R.U32.HI UR5, URZ, 0x4, UR7 ;  /* 0x00000004ff057899 */ /* 0x000fe40008011607 */
[----:B------:R-:W-:Y:S02]  /*3f10*/  USHF.R.S32.HI UR22, URZ, 0x5, UR4 ;  /* 0x00000005ff167899 */ /* 0x000fe40008011404 */
[----:B------:R-:W-:Y:S02]  /*3f20*/  ULOP3.LUT UR5, UR5, 0x3fff, URZ, 0xc0, !UPT ;  /* 0x00003fff05057892 */ /* 0x000fe4000f8ec0ff */
[----:B------:R-:W-:Y:S02]  /*3f30*/  UISETP.LT.AND UP0, UPT, UR22, 0x1, UPT ;  /* 0x000000011600788c */ /* 0x000fe4000bf01270 */
[----:B------:R-:W-:-:S02]  /*3f40*/  ULOP3.LUT UR16, UR6, 0x10000, URZ, 0xfc, !UPT ;  /* 0x0001000006107892 */ /* 0x000fc4000f8efcff */
[----:B------:R-:W-:Y:S02]  /*3f50*/  USEL UR23, UR22, 0x1, !UP0 ;  /* 0x0000000116177887 */ /* 0x000fe4000c000000 */
[----:B------:R-:W-:Y:S02]  /*3f60*/  ULOP3.LUT UR17, UR5, 0x10000, URZ, 0xfc, !UPT ;  /* 0x0001000005117892 */ /* 0x000fe4000f8efcff */
[----:B------:R-:W-:Y:S02]  /*3f70*/  UIADD3 UR23, UPT, UPT, -UR23, URZ, URZ ;  /* 0x000000ff17177290 */ /* 0x000fe4000fffe1ff */
[----:B----4-:R-:W-:Y:S01]  /*3f80*/  UISETP.GE.AND UP4, UPT, UR8, 0x1, UPT ;  /* 0x000000010800788c */ /* 0x010fe2000bf86270 */
[----:B-1----:R-:W-:-:S15]  /*3f90*/  R2UR UR24, R0 ;  /* 0x00000000001872ca */ /* 0x002fde00000e0000 */
.L_x_83:
[----:B------:R-:W-:Y:S02]  /*3fa0*/  LEA R0, R10, UR13, 0x3 ;  /* 0x0000000d0a007c11 */ /* 0x000fe4000f8e18ff */
[----:B------:R-:W-:Y:S02]  /*3fb0*/  SHF.L.U32 R5, R9, 0x1f, RZ ;  /* 0x0000001f09057819 */ /* 0x000fe400000006ff */
[----:B------:R-:W-:Y:S01]  /*3fc0*/  PLOP3.LUT P0, PT, PT, PT, UP4, 0x80, 0x8 ;  /* 0x000000000008781c */ /* 0x000fe20003f0f048 */
[----:B------:R-:W-:Y:S01]  /*3fd0*/  VIADD R3, R0, 0x1a0 ;  /* 0x000001a000037836 */ /* 0x000fe20000000000 */
[----:B-1----:R-:W1:Y:S02]  /*3fe0*/  SYNCS.PHASECHK.TRANS64.TRYWAIT P1, [R0+URZ+0x190], R5 ;  /* 0x00019005000075a7 */ /* 0x002e6400080211ff */
[----:B-1-3--:R-:W-:Y:S09]  /*3ff0*/  @!P1 BRA `(.L_x_77) ;  /* 0x0000006c00049947 */ /* 0x00aff20003800000 */
.L_x_196:
[----:B------:R-:W-:Y:S01]  /*4000*/  LEA R4, R10, UR13, 0x4 ;  /* 0x0000000d0a047c11 */ /* 0x000fe2000f8e20ff */
[----:B------:R-:W-:Y:S01]  /*4010*/  @UP4 ULEA UR4, UR10, UR13, 0x3 ;  /* 0x0000000d0a044291 */ /* 0x000fe2000f8e18ff */
[----:B------:R-:W-:Y:S01]  /*4020*/  PLOP3.LUT P2, PT, PT, PT, PT, 0x80, 0x8 ;  /* 0x000000000008781c */ /* 0x000fe20003f4f070 */
[----:B------:R-:W-:Y:S01]  /*4030*/  ULEA UR19, UR18, UR13, 0x3 ;  /* 0x0000000d12137291 */ /* 0x000fe2000f8e18ff */
[----:B------:R-:W-:Y:S02]  /*4040*/  PRMT R3, RZ, 0x654, R3 ;  /* 0x00000654ff037816 */ /* 0x000fe40000000003 */
[----:B-1----:R-:W1:Y:S01]  /*4050*/  LDS.128 R4, [R4+0x220] ;  /* 0x0002200004047984 */ /* 0x002e620000000c00 */
[----:B------:R-:W-:Y:S02]  /*4060*/  @P0 SHF.L.U32 R2, R8, 0x1f, RZ ;  /* 0x0000001f08020819 */ /* 0x000fe400000006ff */
[----:B------:R-:W-:Y:S01]  /*4070*/  SHF.L.U32 R0, R11, 0x1f, RZ ;  /* 0x0000001f0b007819 */ /* 0x000fe200000006ff */
[----:B------:R-:W-:Y:S01]  /*4080*/  @!PT LDS RZ, [RZ] ;  /* 0x00000000fffff984 */ /* 0x000fe20000000800 */
[----:B------:R-:W-:Y:S01]  /*4090*/  @!PT LDS RZ, [RZ] ;  /* 0x00000000fffff984 */ /* 0x000fe20000000800 */
[----:B------:R-:W-:Y:S01]  /*40a0*/  @!PT LDS RZ, [RZ] ;  /* 0x00000000fffff984 */ /* 0x000fe20000000800 */
[----:B------:R-:W-:Y:S01]  /*40b0*/  @!PT LDS RZ, [RZ] ;  /* 0x00000000fffff984 */ /* 0x000fe20000000800 */
[----:B------:R2:W-:Y:S06]  /*40c0*/  MEMBAR.ALL.CTA ;  /* 0x0000000000007992 */ /* 0x0005ec0000008000 */
[----:B--2---:R-:W2:Y:S02]  /*40d0*/  FENCE.VIEW.ASYNC.S ;  /* 0x00000000000073c6 */ /* 0x004ea40000000000 */
[----:B--2---:R2:W-:Y:S01]  /*40e0*/  SYNCS.ARRIVE.TRANS64.RED.A1T0 RZ, [R3+URZ], RZ ;  /* 0x000000ff03ff79a7 */ /* 0x0045e200081004ff */
[----:B------:R2:W3:Y:S01]  /*40f0*/  @P0 SYNCS.PHASECHK.TRANS64.TRYWAIT P2, [UR4], R2 ;  /* 0x00000002ff0005a7 */ /* 0x0004e20008041104 */
[----:B-1----:R-:W-:Y:S01]  /*4100*/  LOP3.LUT P1, RZ, R6, 0x1, RZ, 0xc0, !PT ;  /* 0x0000000106ff7812 */ /* 0x002fe2000782c0ff */
[----:B------:R-:W1:Y:S02]  /*4110*/  SYNCS.PHASECHK.TRANS64.TRYWAIT P0, [UR19+0x1d0], R0 ;  /* 0x0001d000ff0075a7 */ /* 0x000e640008001113 */
[----:B-123--:R-:W-:Y:S10]  /*4120*/  @!P0 BRA `(.L_x_78) ;  /* 0x0000006800cc8947 */ /* 0x00eff40003800000 */
.L_x_198:
[----:B------:R-:W-:Y:S01]  /*4130*/  IADD3 R10, PT, PT, R10, 0x1, RZ ;  /* 0x000000010a0a7810 */ /* 0x000fe20007ffe0ff */
[----:B------:R-:W-:Y:S06]  /*4140*/  BRA.U !UP4, `(.L_x_79) ;  /* 0x000000010ca07547 */ /* 0x000fec000b800000 */
[----:B------:R-:W-:Y:S02]  /*4150*/  ULEA.HI UR4, UR18, UR18, URZ, 0x1 ;  /* 0x0000001212047291 */ /* 0x000fe4000f8f08ff */
[----:B------:R-:W-:Y:S02]  /*4160*/  UPLOP3.LUT UP2, UPT, UPT, UPT, UPT, 0x40, 0x4 ;  /* 0x000000000004789c */ /* 0x000fe40003f4e870 */
[----:B------:R-:W-:Y:S02]  /*4170*/  USHF.L.U32 UR5, UR4, 0x7, URZ ;  /* 0x0000000704057899 */ /* 0x000fe400080006ff */
[----:B------:R-:W-:Y:S02]  /*4180*/  ULOP3.LUT UR14, UR4, 0xffe, URZ, 0xc0, !UPT ;  /* 0x00000ffe040e7892 */ /* 0x000fe4000f8ec0ff */
[----:B------:R-:W-:Y:S02]  /*4190*/  ULOP3.LUT UR4, UR5, 0xffffff00, URZ, 0xc0, !UPT ;  /* 0xffffff0005047892 */ /* 0x000fe4000f8ec0ff */
[----:B------:R-:W-:-:S02]  /*41a0*/  UIADD3 UR14, UPT, UPT, -UR14, UR18, URZ ;  /* 0x000000120e0e7290 */ /* 0x000fc4000fffe1ff */
[----:B------:R-:W-:Y:S01]  /*41b0*/  UIADD3 UR4, UPT, UPT, UR24, UR4, URZ ;  /* 0x0000000418047290 */ /* 0x000fe2000fffe0ff */
[----:B------:R-:W-:Y:S01]  /*41c0*/  UMOV UR12, UR23 ;  /* 0x00000017000c7c82 */ /* 0x000fe20008000000 */
[----:B------:R-:W-:Y:S02]  /*41d0*/  UMOV UR11, UR22 ;  /* 0x00000016000b7c82 */ /* 0x000fe40008000000 */
[----:B------:R-:W-:Y:S01]  /*41e0*/  ULEA UR14, UR14, UR4, 0x14 ;  /* 0x000000040e0e7291 */ /* 0x000fe2000f8ea0ff */
[----:B------:R-:W-:-:S11]  /*41f0*/  UMOV UR5, UR10 ;  /* 0x0000000a00057c82 */ /* 0x000fd60008000000 */
.L_x_82:
[----:B------:R-:W-:Y:S02]  /*4200*/  UIADD3 UR12, UPT, UPT, UR12, 0x1, URZ ;  /* 0x000000010c0c7890 */ /* 0x000fe4000fffe0ff */
[----:B--2---:R-:W-:Y:S02]  /*4210*/  ULEA UR6, UR5, UR13, 0x3 ;  /* 0x0000000d05067291 */ /* 0x004fe4000f8e18ff */
[----:B------:R-:W-:Y:S01]  /*4220*/  UISETP.NE.AND UP3, UPT, UR12, URZ, UPT ;  /* 0x000000ff0c00728c */ /* 0x000fe2000bf65270 */
[----:B---3--:R-:W-:Y:S10]  /*4230*/  @P2 BRA `(.L_x_80) ;  /* 0x00000000000c2947 */ /* 0x008ff40003800000 */
[----:B-1----:R-:W-:Y:S04]  /*4240*/  SHF.L.U32 R3, R8, 0x1f, RZ ;  /* 0x0000001f08037819 */ /* 0x002fe800000006ff */
[----:B------:R-:W1:Y:S02]  /*4250*/  SYNCS.PHASECHK.TRANS64.TRYWAIT P0, [UR6], R3 ;  /* 0x00000003ff0075a7 */ /* 0x000e640008001106 */
[----:B-1----:R-:W-:Y:S05]  /*4260*/  @!P0 BRA `(.L_x_81) ;  /* 0x0000006800948947 */ /* 0x002fea0003800000 */
.L_x_80:
[----:B------:R-:W-:Y:S01]  /*4270*/  UISETP.NE.AND UP0, UPT, UR11, 0x1, UPT ;  /* 0x000000010b00788c */ /* 0x000fe2000bf05270 */
[----:B------:R-:W-:Y:S01]  /*4280*/  PLOP3.LUT P2, PT, PT, PT, PT, 0x80, 0x8 ;  /* 0x000000000008781c */ /* 0x000fe20003f4f070 */
[----:B------:R-:W-:Y:S02]  /*4290*/  UIADD3 UR4, UPT, UPT, UR5, 0x1, URZ ;  /* 0x0000000105047890 */ /* 0x000fe4000fffe0ff */
[----:B------:R-:W-:Y:S02]  /*42a0*/  ULEA UR8, UR5, UR17, 0x9 ;  /* 0x0000001105087291 */ /* 0x000fe4000f8e48ff */
[----:B------:R-:W-:Y:S01]  /*42b0*/  UISETP.NE.AND UP1, UPT, UR4, 0x14, UPT ;  /* 0x000000140400788c */ /* 0x000fe2000bf25270 */
[----:B------:R-:W-:Y:S01]  /*42c0*/  PLOP3.LUT P0, PT, PT, PT, UP0, 0x80, 0x8 ;  /* 0x000000000008781c */ /* 0x000fe20003f0f008 */
[----:B------:R-:W-:Y:S02]  /*42d0*/  UIADD3 UR11, UPT, UPT, UR11, -0x1, URZ ;  /* 0xffffffff0b0b7890 */ /* 0x000fe4000fffe0ff */
[----:B------:R-:W-:Y:S02]  /*42e0*/  USEL UR7, URZ, 0x1, UP1 ;  /* 0x00000001ff077887 */ /* 0x000fe40008800000 */
[----:B------:R-:W-:Y:S01]  /*42f0*/  USEL UR10, UR4, URZ, UP1 ;  /* 0x000000ff040a7287 */ /* 0x000fe20008800000 */
[----:B------:R-:W-:Y:S03]  /*4300*/  UMOV UR9, 0xc0004010 ;  /* 0xc000401000097882 */ /* 0x000fe60000000000 */
[----:B------:R-:W-:Y:S01]  /*4310*/  @UP0 ULEA UR4, UR10, UR13, 0x3 ;  /* 0x0000000d0a040291 */ /* 0x000fe2000f8e18ff */
[----:B------:R-:W-:Y:S01]  /*4320*/  LOP3.LUT R8, R8, UR7, RZ, 0x3c, !PT ;  /* 0x0000000708087c12 */ /* 0x000fe2000f8e3cff */
[----:B------:R-:W-:Y:S03]  /*4330*/  UMOV UR7, 0xc0004010 ;  /* 0xc000401000077882 */ /* 0x000fe60000000000 */
[----:B-1----:R-:W-:Y:S04]  /*4340*/  @P0 SHF.L.U32 R0, R8, 0x1f, RZ ;  /* 0x0000001f08000819 */ /* 0x002fe800000006ff */
[----:B------:R2:W3:Y:S01]  /*4350*/  @P0 SYNCS.PHASECHK.TRANS64.TRYWAIT P2, [UR4], R0 ;  /* 0x00000000ff0005a7 */ /* 0x0004e20008041104 */
[----:B------:R-:W-:Y:S02]  /*4360*/  UIADD3 UR4, UPT, UPT, UR6, 0xa0, URZ ;  /* 0x000000a006047890 */ /* 0x000fe4000fffe0ff */
[----:B------:R-:W-:Y:S03]  /*4370*/  ULEA UR6, UR5, UR16, 0x7 ;  /* 0x0000001005067291 */ /* 0x000fe6000f8e38ff */
[----:B------:R-:W-:Y:S06]  /*4380*/  UMOV UR5, UR10 ;  /* 0x0000000a00057c82 */ /* 0x000fec0008000000 */
[----:B------:R2:W-:Y:S01]  /*4390*/  UTCQMMA gdesc[UR6], gdesc[UR8], tmem[UR14], tmem[UR20], idesc[UR21], UP2 ;  /* 0x00ff1408060075ea */ /* 0x0005e2000900030e */
[----:B------:R-:W-:Y:S01]  /*43a0*/  UPLOP3.LUT UP2, UPT, UPT, UPT, UPT, 0x80, 0x8 ;  /* 0x000000000008789c */ /* 0x000fe20003f4f070 */
[----:B------:R2:W-:Y:S01]  /*43b0*/  UTCBAR.MULTICAST [UR4], URZ, UR15 ;  /* 0x000000ff040073e9 */ /* 0x0005e2000800080f */
[----:B------:R-:W-:Y:S09]  /*43c0*/  BRA.U UP3, `(.L_x_82) ;  /* 0xfffffffd038c7547 */ /* 0x000ff2000b83ffff */
.L_x_79:
[----:B--2---:R-:W-:Y:S01]  /*43d0*/  UIADD3 UR4, UPT, UPT, UR18, 0x1, URZ ;  /* 0x0000000112047890 */ /* 0x004fe2000fffe0ff */
[C---:B------:R-:W-:Y:S01]  /*43e0*/  ISETP.NE.AND P0, PT, R10.reuse, 0x2, PT ;  /* 0x000000020a00780c */ /* 0x040fe20003f05270 */
[----:B------:R-:W-:Y:S02]  /*43f0*/  UIADD3 UR5, UPT, UPT, UR19, 0x1b0, URZ ;  /* 0x000001b013057890 */ /* 0x000fe4000fffe0ff */
[----:B------:R-:W-:Y:S01]  /*4400*/  UISETP.NE.AND UP0, UPT, UR4, 0x4, UPT ;  /* 0x000000040400788c */ /* 0x000fe2000bf05270 */
[----:B-1----:R-:W-:Y:S02]  /*4410*/  SEL R0, RZ, 0x1, P0 ;  /* 0x00000001ff007807 */ /* 0x002fe40000000000 */
[----:B------:R-:W-:Y:S01]  /*4420*/  SEL R10, R10, RZ, P0 ;  /* 0x000000ff0a0a7207 */ /* 0x000fe20000000000 */
[----:B------:R-:W-:Y:S01]  /*4430*/  USEL UR6, URZ, 0x1, UP0 ;  /* 0x00000001ff067887 */ /* 0x000fe20008000000 */
[----:B------:R-:W-:Y:S01]  /*4440*/  LOP3.LUT R9, R9, R0, RZ, 0x3c, !PT ;  /* 0x0000000009097212 */ /* 0x000fe200078e3cff */
[----:B------:R-:W-:Y:S01]  /*4450*/  USEL UR18, UR4, URZ, UP0 ;  /* 0x000000ff04127287 */ /* 0x000fe20008000000 */
[----:B------:R1:W-:Y:S03]  /*4460*/  UTCBAR [UR5], URZ ;  /* 0x000000ff050073e9 */ /* 0x0003e600080000ff */
[----:B------:R-:W-:Y:S01]  /*4470*/  LOP3.LUT R11, R11, UR6, RZ, 0x3c, !PT ;  /* 0x000000060b0b7c12 */ /* 0x000fe2000f8e3cff */
[----:B------:R-:W-:Y:S07]  /*4480*/  @P1 BRA `(.L_x_83) ;  /* 0xfffffff800c41947 */ /* 0x000fee000383ffff */
[----:B------:R-:W2:Y:S01]  /*4490*/  S2UR UR8, SR_CgaCtaId ;  /* 0x00000000000879c3 */ /* 0x000ea20000008800 */
[----:B------:R-:W-:Y:S01]  /*44a0*/  ELECT P0, URZ, PT ;  /* 0x0000000000ff782f */ /* 0x000fe20003800000 */
[----:B------:R-:W-:Y:S01]  /*44b0*/  IMAD.MOV.U32 R0, RZ, RZ, 0x1 ;  /* 0x00000001ff007424 */ /* 0x000fe200078e00ff */
[----:B------:R-:W-:Y:S01]  /*44c0*/  UIADD3 UR13, UPT, UPT, UR13, 0x1d0, URZ ;  /* 0x000001d00d0d7890 */ /* 0x000fe2000fffe0ff */
[----:B------:R-:W-:Y:S01]  /*44d0*/  SHF.L.U32 R3, R11, 0x1f, RZ ;  /* 0x0000001f0b037819 */ /* 0x000fe200000006ff */
[----:B------:R-:W-:-:S03]  /*44e0*/  UMOV UR4, 0x40 ;  /* 0x0000004000047882 */ /* 0x000fc60000000000 */
[----:B------:R-:W-:Y:S01]  /*44f0*/  UVIRTCOUNT.DEALLOC.SMPOOL 0x80 ;  /* 0x000000800000784c */ /* 0x000fe20000000000 */
[----:B--2---:R-:W-:Y:S02]  /*4500*/  ULEA UR8, UR8, UR4, 0x18 ;  /* 0x0000000408087291 */ /* 0x004fe4000f8ec0ff */
[----:B------:R-:W-:-:S07]  /*4510*/  ULEA UR4, UR18, UR13, 0x3 ;  /* 0x0000000d12047291 */ /* 0x000fce000f8e18ff */
[----:B------:R2:W-:Y:S02]  /*4520*/  @P0 STS.U8 [UR8+0x1c], R0 ;  /* 0x00001c00ff000988 */ /* 0x0005e40008000008 */
[----:B------:R-:W4:Y:S02]  /*4530*/  SYNCS.PHASECHK.TRANS64.TRYWAIT P0, [UR4], R3 ;  /* 0x00000003ff0075a7 */ /* 0x000f240008001104 */
[----:B--2-4-:R-:W-:Y:S05]  /*4540*/  @!P0 BRA `(.L_x_84) ;  /* 0x0000006400f48947 */ /* 0x014fea0003800000 */
.L_x_201:
[----:B------:R-:W-:-:S04]  /*4550*/  UIADD3 UR4, UPT, UPT, UR18, 0x1, URZ ;  /* 0x0000000112047890 */ /* 0x000fc8000fffe0ff */
[----:B------:R-:W-:-:S04]  /*4560*/  UISETP.NE.AND UP0, UPT, UR4, 0x4, UPT ;  /* 0x000000040400788c */ /* 0x000fc8000bf05270 */
[----:B------:R-:W-:Y:S02]  /*4570*/  USEL UR6, URZ, 0x1, UP0 ;  /* 0x00000001ff067887 */ /* 0x000fe40008000000 */
[----:B------:R-:W-:-:S04]  /*4580*/  USEL UR4, UR4, URZ, UP0 ;  /* 0x000000ff04047287 */ /* 0x000fc80008000000 */
[----:B-1----:R-:W-:Y:S01]  /*4590*/  ULEA UR5, UR4, UR13, 0x3 ;  /* 0x0000000d04057291 */ /* 0x002fe2000f8e18ff */
[----:B------:R-:W-:-:S04]  /*45a0*/  LOP3.LUT R2, R11, UR6, RZ, 0x3c, !PT ;  /* 0x000000060b027c12 */ /* 0x000fc8000f8e3cff */
[----:B--2---:R-:W-:-:S04]  /*45b0*/  SHF.L.U32 R3, R2, 0x1f, RZ ;  /* 0x0000001f02037819 */ /* 0x004fc800000006ff */
[----:B------:R-:W1:Y:S02]  /*45c0*/  SYNCS.PHASECHK.TRANS64.TRYWAIT P0, [UR5], R3 ;  /* 0x00000003ff0075a7 */ /* 0x000e640008001105 */
[----:B-1----:R-:W-:Y:S05]  /*45d0*/  @!P0 BRA `(.L_x_85) ;  /* 0x0000006400e88947 */ /* 0x002fea0003800000 */
.L_x_203:
        /* <DEDUP_REMOVED lines=9> */
.L_x_205:
[----:B------:R-:W-:-:S04]  /*4670*/  UIADD3 UR4, UPT, UPT, UR4, 0x1, URZ ;  /* 0x0000000104047890 */ /* 0x000fc8000fffe0ff */
[----:B------:R-:W-:-:S04]  /*4680*/  UISETP.NE.AND UP0, UPT, UR4, 0x4, UPT ;  /* 0x000000040400788c */ /* 0x000fc8000bf05270 */
[----:B------:R-:W-:Y:S02]  /*4690*/  USEL UR5, URZ, 0x1, UP0 ;  /* 0x00000001ff057887 */ /* 0x000fe40008000000 */
[----:B------:R-:W-:-:S04]  /*46a0*/  USEL UR4, UR4, URZ, UP0 ;  /* 0x000000ff04047287 */ /* 0x000fc80008000000 */
[----:B------:R-:W-:Y:S01]  /*46b0*/  ULEA UR4, UR4, UR13, 0x3 ;  /* 0x0000000d04047291 */ /* 0x000fe2000f8e18ff */
[----:B-1----:R-:W-:-:S04]  /*46c0*/  LOP3.LUT R3, R2, UR5, RZ, 0x3c, !PT ;  /* 0x0000000502037c12 */ /* 0x002fc8000f8e3cff */
[----:B------:R-:W-:-:S04]  /*46d0*/  SHF.L.U32 R3, R3, 0x1f, RZ ;  /* 0x0000001f03037819 */ /* 0x000fc800000006ff */
[----:B------:R-:W1:Y:S02]  /*46e0*/  SYNCS.PHASECHK.TRANS64.TRYWAIT P0, [UR4], R3 ;  /* 0x00000003ff0075a7 */ /* 0x000e640008001104 */
[----:B-1----:R-:W-:Y:S05]  /*46f0*/  @!P0 BRA `(.L_x_87) ;  /* 0x0000006400d08947 */ /* 0x002fea0003800000 */
.L_x_207:
[----:B------:R-:W-:Y:S01]  /*4700*/  NOP ;  /* 0x0000000000007918 */ /* 0x000fe20000000000 */
[----:B-1----:R-:W1:Y:S01]  /*4710*/  LDS R0, [UR8+0x14] ;  /* 0x00001408ff007984 */ /* 0x002e620008000800 */
[----:B------:R-:W-:Y:S01]  /*4720*/  ULOP3.LUT UR4, UR24, 0xffff, URZ, 0xc0, !UPT ;  /* 0x0000ffff18047892 */ /* 0x000fe2000f8ec0ff */
[----:B------:R-:W-:Y:S01]  /*4730*/  UMOV UR5, 0xffff ;  /* 0x0000ffff00057882 */ /* 0x000fe20000000000 */
[----:B------:R-:W-:Y:S02]  /*4740*/  UMOV UR6, 0x1 ;  /* 0x0000000100067882 */ /* 0x000fe40000000000 */
[----:B------:R-:W-:-:S04]  /*4750*/  USHF.R.U32.HI UR4, URZ, 0x5, UR4 ;  /* 0x00000005ff047899 */ /* 0x000fc80008011604 */
[----:B------:R-:W-:Y:S02]  /*4760*/  USHF.L.U32 UR5, UR5, UR4, URZ ;  /* 0x0000000405057299 */ /* 0x000fe400080006ff */
[----:B------:R-:W-:-:S04]  /*4770*/  USHF.L.U32 UR4, UR6, UR4, URZ ;  /* 0x0000000406047299 */ /* 0x000fc800080006ff */
[----:B-1----:R-:W-:-:S04]  /*4780*/  LOP3.LUT R0, R0, UR5, RZ, 0xc0, !PT ;  /* 0x0000000500007c12 */ /* 0x002fc8000f8ec0ff */
[----:B------:R-:W-:-:S13]  /*4790*/  ISETP.NE.AND P0, PT, R0, UR5, PT ;  /* 0x0000000500007c0c */ /* 0x000fda000bf05270 */
[----:B------:R-:W-:Y:S05]  /*47a0*/  @P0 BRA `(.L_x_88) ;  /* 0x0000000000580947 */ /* 0x000fea0003800000 */
[----:B------:R-:W1:Y:S02]  /*47b0*/  LDS R0, [UR8+0x18] ;  /* 0x00001808ff007984 */ /* 0x000e640008000800 */
[----:B-1----:R-:W-:-:S04]  /*47c0*/  LOP3.LUT R0, R0, UR4, RZ, 0xc0, !PT ;  /* 0x0000000400007c12 */ /* 0x002fc8000f8ec0ff */
[----:B------:R-:W-:-:S13]  /*47d0*/  ISETP.NE.AND P0, PT, R0, UR4, PT ;  /* 0x0000000400007c0c */ /* 0x000fda000bf05270 */
[----:B------:R-:W-:Y:S05]  /*47e0*/  @P0 BRA `(.L_x_89) ;  /* 0x00000000003c0947 */ /* 0x000fea0003800000 */
[----:B------:R-:W1:Y:S01]  /*47f0*/  S2R R2, SR_LANEID ;  /* 0x0000000000027919 */ /* 0x000e620000000000 */
[----:B------:R-:W-:Y:S01]  /*4800*/  ULOP3.LUT UR5, URZ, UR5, URZ, 0x33, !UPT ;  /* 0x00000005ff057292 */ /* 0x000fe2000f8e33ff */
[----:B------:R-:W-:Y:S01]  /*4810*/  LOP3.LUT R4, RZ, UR4, RZ, 0x33, !PT ;  /* 0x00000004ff047c12 */ /* 0x000fe2000f8e33ff */
[----:B------:R-:W-:Y:S02]  /*4820*/  VOTEU.ANY UR4, UPT, PT ;  /* 0x0000000000047886 */ /* 0x000fe400038e0100 */
[----:B------:R-:W-:Y:S01]  /*4830*/  UFLO.U32 UR4, UR4 ;  /* 0x00000004000472bd */ /* 0x000fe200080e0000 */
[----:B------:R-:W2:Y:S01]  /*4840*/  REDUX UR6, R4 ;  /* 0x00000000040673c4 */ /* 0x000ea20000000000 */
[----:B------:R-:W-:-:S06]  /*4850*/  IMAD.U32 R0, RZ, RZ, UR5 ;  /* 0x00000005ff007e24 */ /* 0x000fcc000f8e00ff */
[----:B------:R4:W-:Y:S01]  /*4860*/  UTCATOMSWS.AND URZ, UR5 ;  /* 0x0000000500ff79e3 */ /* 0x0009e20008000000 */
[----:B------:R-:W3:Y:S01]  /*4870*/  REDUX UR7, R0 ;  /* 0x00000000000773c4 */ /* 0x000ee20000000000 */
[----:B-1----:R-:W-:Y:S01]  /*4880*/  ISETP.EQ.U32.AND P0, PT, R2, UR4, PT ;  /* 0x0000000402007c0c */ /* 0x002fe2000bf02070 */
[----:B--2---:R-:W-:Y:S01]  /*4890*/  IMAD.U32 R2, RZ, RZ, UR6 ;  /* 0x00000006ff027e24 */ /* 0x004fe2000f8e00ff */
[----:B---3--:R-:W-:-:S11]  /*48a0*/  MOV R3, UR7 ;  /* 0x0000000700037c02 */ /* 0x008fd60008000f00 */
[----:B------:R4:W-:Y:S04]  /*48b0*/  @P0 ATOMS.AND RZ, [UR8+0x14], R3 ;  /* 0x00001403ffff098c */ /* 0x0009e8000a800008 */
[----:B------:R4:W-:Y:S01]  /*48c0*/  @P0 ATOMS.AND RZ, [UR8+0x18], R2 ;  /* 0x00001802ffff098c */ /* 0x0009e2000a800008 */
[----:B------:R-:W-:Y:S05]  /*48d0*/  BRA `(.L_x_90) ;  /* 0x0000000000147947 */ /* 0x000fea0003800000 */
.L_x_89:
[----:B------:R-:W-:Y:S02]  /*48e0*/  MOV R2, 0x4900 ;  /* 0x0000490000027802 */ /* 0x000fe40000000f00 */
[----:B---3-5:R-:W-:Y:S05]  /*48f0*/  CALL.REL.NOINC `($__internal_0_$__cuda_sm10x_tcgen05_guardrail_trap_col_being_dealloced_not_returned_by_alloc) ;  /* 0x0000006800b47944 */ /* 0x028fea0003c00000 */
[----:B------:R-:W-:Y:S05]  /*4900*/  BRA `(.L_x_90) ;  /* 0x0000000000087947 */ /* 0x000fea0003800000 */
.L_x_88:
[----:B------:R-:W-:Y:S02]  /*4910*/  MOV R2, 0x4930 ;  /* 0x0000493000027802 */ /* 0x000fe40000000f00 */
[----:B---3-5:R-:W-:Y:S05]  /*4920*/  CALL.REL.NOINC `($__internal_2_$__cuda_sm10x_tcgen05_guardrail_trap_unallocated_columns_being_dealloced) ;  /* 0x0000006800c07944 */ /* 0x028fea0003c00000 */
.L_x_90:
[----:B------:R-:W-:Y:S01]  /*4930*/  NOP ;  /* 0x0000000000007918 */ /* 0x000fe20000000000 */
[----:B----4-:R-:W-:Y:S05]  /*4940*/  EXIT ;  /* 0x000000000000794d */ /* 0x010fea0003800000 */
.L_x_72:
[----:B------:R-:W-:-:S09]  /*4950*/  UISETP.NE.OR UP0, UPT, UR17, 0x3, !UP3 ;  /* 0x000000031100788c */ /* 0x000fd2000df05670 */
[----:B------:R-:W-:Y:S05]  /*4960*/  BRA.U UP0, `(.L_x_91) ;  /* 0x0000001100587547 */ /* 0x000fea000b800000 */
[----:B------:R-:W1:Y:S01]  /*4970*/  S2UR UR10, SR_CgaCtaId ;  /* 0x00000000000a79c3 */ /* 0x000e620000008800 */
[----:B------:R-:W2:Y:S01]  /*4980*/  LDCU UR31, c[0x0][0x370] ;  /* 0x00006e00ff1f77ac */ /* 0x000ea20008000800 */
[----:B------:R-:W-:Y:S02]  /*4990*/  HFMA2 R13, -RZ, RZ, 0, 0 ;  /* 0x00000000ff0d7431 */ /* 0x000fe400000001ff */
[----:B------:R-:W-:Y:S01]  /*49a0*/  IMAD.MOV.U32 R15, RZ, RZ, 0x1 ;  /* 0x00000001ff0f7424 */ /* 0x000fe200078e00ff */
[----:B------:R-:W-:Y:S01]  /*49b0*/  MOV R7, 0x1000 ;  /* 0x0000100000077802 */ /* 0x000fe20000000f00 */
[----:B------:R-:W2:Y:S01]  /*49c0*/  LDCU.128 UR44, c[0x0][0xb10] ;  /* 0x00016200ff2c77ac */ /* 0x000ea20008000c00 */
[----:B------:R-:W-:Y:S01]  /*49d0*/  IMAD.MOV.U32 R14, RZ, RZ, RZ ;  /* 0x000000ffff0e7224 */ /* 0x000fe200078e00ff */
[----:B------:R-:W3:Y:S01]  /*49e0*/  LDC.64 R16, c[0x0][0x348] ;  /* 0x0000d200ff107b82 */ /* 0x000ee20000000a00 */
[----:B------:R-:W4:Y:S01]  /*49f0*/  LDCU UR30, c[0x0][0x374] ;  /* 0x00006e80ff1e77ac */ /* 0x000f220008000800 */
[----:B------:R-:W1:Y:S06]  /*4a00*/  LDCU UR15, c[0x0][0xb0c] ;  /* 0x00016180ff0f77ac */ /* 0x000e6c0008000800 */
[----:B------:R-:W3:Y:S01]  /*4a10*/  LDC.64 R2, c[0x0][0x888] ;  /* 0x00022200ff027b82 */ /* 0x000ee20000000a00 */
[----:B------:R-:W3:Y:S01]  /*4a20*/  LDCU UR49, c[0x0][0xb20] ;  /* 0x00016400ff3177ac */ /* 0x000ee20008000800 */
[----:B------:R-:W3:Y:S06]  /*4a30*/  LDCU UR4, c[0x0][0xb30] ;  /* 0x00016600ff0477ac */ /* 0x000eec0008000800 */
[----:B------:R-:W3:Y:S01]  /*4a40*/  LDC.64 R4, c[0x0][0x890] ;  /* 0x00022400ff047b82 */ /* 0x000ee20000000a00 */
[----:B------:R-:W-:Y:S01]  /*4a50*/  UMOV UR21, 0x400 ;  /* 0x0000040000157882 */ /* 0x000fe20000000000 */
[----:B--2---:R-:W-:-:S02]  /*4a60*/  UIMAD.WIDE.U32 UR6, UR31, UR44, URZ ;  /* 0x0000002c1f0672a5 */ /* 0x004fc4000f8e00ff */
[----:B----4-:R-:W-:Y:S02]  /*4a70*/  UIMAD.WIDE.U32 UR8, UR30, UR47, URZ ;  /* 0x0000002f1e0872a5 */ /* 0x010fe4000f8e00ff */
[----:B-1----:R-:W-:Y:S02]  /*4a80*/  ULEA UR21, UR10, UR21, 0x18 ;  /* 0x000000150a157291 */ /* 0x002fe4000f8ec0ff */
[----:B------:R-:W-:Y:S02]  /*4a90*/  UPLOP3.LUT UP3, UPT, UPT, UPT, UPT, 0x40, 0x4 ;  /* 0x000000000004789c */ /* 0x000fe40003f6e870 */
[----:B------:R-:W-:Y:S02]  /*4aa0*/  UIADD3 UR37, UPT, UPT, UR21, 0x158, URZ ;  /* 0x0000015815257890 */ /* 0x000fe4000fffe0ff */
[----:B------:R-:W-:Y:S02]  /*4ab0*/  UIADD3 UR33, UPT, UPT, UR21, 0x140, URZ ;  /* 0x0000014015217890 */ /* 0x000fe4000fffe0ff */
[----:B------:R-:W-:-:S02]  /*4ac0*/  UIADD3 UR25, UPT, UPT, UR21, 0x148, URZ ;  /* 0x0000014815197890 */ /* 0x000fc4000fffe0ff */
[----:B------:R-:W-:Y:S01]  /*4ad0*/  UIADD3 UR17, UPT, UPT, UR21, 0x150, URZ ;  /* 0x0000015015117890 */ /* 0x000fe2000fffe0ff */
[----:B------:R-:W-:Y:S01]  /*4ae0*/  UMOV UR6, UR7 ;  /* 0x0000000700067c82 */ /* 0x000fe20008000000 */
[----:B------:R-:W-:Y:S01]  /*4af0*/  UMOV UR41, UR9 ;  /* 0x0000000900297c82 */ /* 0x000fe20008000000 */
[----:B------:R-:W-:Y:S02]  /*4b00*/  UISETP.GE.AND UP0, UPT, UR42, 0x1, UPT ;  /* 0x000000012a00788c */ /* 0x000fe4000bf06270 */
[----:B------:R-:W-:Y:S01]  /*4b10*/  UISETP.NE.AND UP4, UPT, UR42, 0x1, UPT ;  /* 0x000000012a00788c */ /* 0x000fe2000bf85270 */
[----:B------:R-:W1:Y:S01]  /*4b20*/  LDCU.64 UR22, c[0x0][0xb28] ;  /* 0x00016500ff1677ac */ /* 0x000e620008000a00 */
[----:B------:R-:W-:Y:S02]  /*4b30*/  UISETP.NE.AND UP6, UPT, UR15, 0x1, UPT ;  /* 0x000000010f00788c */ /* 0x000fe4000bfc5270 */
[----:B------:R-:W-:Y:S02]  /*4b40*/  UISETP.NE.AND UP5, UPT, UR46, 0x1, UPT ;  /* 0x000000012e00788c */ /* 0x000fe4000bfa5270 */
[----:B------:R-:W-:-:S02]  /*4b50*/  UPRMT UR37, UR10, 0x654, UR37 ;  /* 0x000006540a257896 */ /* 0x000fc40008000025 */
[----:B------:R-:W-:Y:S02]  /*4b60*/  USHF.R.U32.HI UR43, URZ, UR45, UR6 ;  /* 0x0000002dff2b7299 */ /* 0x000fe40008011606 */
[----:B------:R-:W-:Y:S02]  /*4b70*/  UPRMT UR40, UR10, 0x654, UR33 ;  /* 0x000006540a287896 */ /* 0x000fe40008000021 */
[----:B------:R-:W-:Y:S02]  /*4b80*/  UPRMT UR39, UR10, 0x654, UR25 ;  /* 0x000006540a277896 */ /* 0x000fe40008000019 */
[----:B------:R-:W-:Y:S02]  /*4b90*/  UPRMT UR38, UR10, 0x654, UR17 ;  /* 0x000006540a267896 */ /* 0x000fe40008000011 */
[----:B---3--:R-:W-:Y:S02]  /*4ba0*/  USHF.R.U32.HI UR41, URZ, UR49, UR41 ;  /* 0x00000031ff297299 */ /* 0x008fe40008011629 */
[----:B------:R-:W-:-:S11]  /*4bb0*/  UISETP.NE.AND UP2, UPT, UR4, 0x1, UPT ;  /* 0x000000010400788c */ /* 0x000fd6000bf45270 */
.L_x_102:
[C---:B------:R-:W-:Y:S02]  /*4bc0*/  LEA R12, R14.reuse, UR21, 0x3 ;  /* 0x000000150e0c7c11 */ /* 0x040fe4000f8e18ff */
[----:B------:R-:W-:Y:S02]  /*4bd0*/  SHF.L.U32 R9, R13, 0x1f, RZ ;  /* 0x0000001f0d097819 */ /* 0x000fe400000006ff */
[----:B------:R-:W-:Y:S02]  /*4be0*/  LEA R10, R14, UR21, 0x4 ;  /* 0x000000150e0a7c11 */ /* 0x000fe4000f8e20ff */
[----:B--2---:R-:W2:Y:S02]  /*4bf0*/  SYNCS.PHASECHK.TRANS64.TRYWAIT P0, [R12+URZ+0x190], R9 ;  /* 0x000190090c0075a7 */ /* 0x004ea400080011ff */
[----:B--2---:R-:W-:Y:S05]  /*4c00*/  @!P0 BRA `(.L_x_92) ;  /* 0x0000006000a48947 */ /* 0x004fea0003800000 */
.L_x_208:
[----:B--2---:R-:W2:Y:S01]  /*4c10*/  LDS.128 R8, [R10+0x220] ;  /* 0x000220000a087984 */ /* 0x004ea20000000c00 */
[----:B------:R-:W-:Y:S01]  /*4c20*/  UISETP.GE.AND UP0, UPT, UR42, 0x1, UPT ;  /* 0x000000012a00788c */ /* 0x000fe2000bf06270 */
[----:B------:R-:W-:Y:S01]  /*4c30*/  @!PT LDS RZ, [RZ] ;  /* 0x00000000fffff984 */ /* 0x000fe20000000800 */
[----:B------:R-:W-:Y:S01]  /*4c40*/  @!PT LDS RZ, [RZ] ;  /* 0x00000000fffff984 */ /* 0x000fe20000000800 */
[----:B------:R-:W-:Y:S01]  /*4c50*/  @!PT LDS RZ, [RZ] ;  /* 0x00000000fffff984 */ /* 0x000fe20000000800 */
[----:B------:R-:W-:Y:S01]  /*4c60*/  @!PT LDS RZ, [RZ] ;  /* 0x00000000fffff984 */ /* 0x000fe20000000800 */
[----:B------:R3:W-:Y:S06]  /*4c70*/  MEMBAR.ALL.CTA ;  /* 0x0000000000007992 */ /* 0x0007ec0000008000 */
[----:B---3--:R-:W3:Y:S01]  /*4c80*/  FENCE.VIEW.ASYNC.S ;  /* 0x00000000000073c6 */ /* 0x008ee20000000000 */
[----:B--2---:R-:W-:Y:S11]  /*4c90*/  LOP3.LUT P0, RZ, R10, 0x1, RZ, 0xc0, !PT ;  /* 0x000000010aff7812 */ /* 0x004ff6000780c0ff */
[----:B------:R-:W-:Y:S02]  /*4ca0*/  @!UPT UIADD3 URZ, UPT, UPT, URZ, URZ, URZ ;  /* 0x000000fffffff290 */ /* 0x000fe4000fffe0ff */
[----:B---3--:R-:W-:Y:S01]  /*4cb0*/  VOTEU.ANY UP1, P0 ;  /* 0x0000000000ff7886 */ /* 0x008fe20000020100 */
[----:B------:R-:W-:Y:S11]  /*4cc0*/  PLOP3.LUT P0, PT, PT, PT, UP1, 0x80, 0x8 ;  /* 0x000000000008781c */ /* 0x000ff60003f0f018 */
[----:B------:R-:W-:Y:S02]  /*4cd0*/  @!UPT UIADD3 URZ, UPT, UPT, URZ, URZ, URZ ;  /* 0x000000fffffff290 */ /* 0x000fe4000fffe0ff */
[----:B------:R-:W-:Y:S02]  /*4ce0*/  @P0 SHF.R.U32.HI R0, RZ, 0x10, R9 ;  /* 0x00000010ff000819 */ /* 0x000fe40000011609 */
[----:B------:R-:W-:Y:S02]  /*4cf0*/  @P0 MOV R6, R8 ;  /* 0x0000000800060202 */ /* 0x000fe40000000f00 */
[----:B------:R-:W-:Y:S01]  /*4d00*/  @P0 R2UR UR4, R0 ;  /* 0x00000000000402ca */ /* 0x000fe200000e0000 */
[----:B------:R-:W-:Y:S01]  /*4d10*/  VIADD R0, R12, 0x1a0 ;  /* 0x000001a00c007836 */ /* 0x000fe20000000000 */
[----:B------:R-:W-:Y:S02]  /*4d20*/  @P0 LOP3.LUT R8, R9, 0xffff, RZ, 0xc0, !PT ;  /* 0x0000ffff09080812 */ /* 0x000fe400078ec0ff */
[----:B------:R-:W-:Y:S02]  /*4d30*/  @P0 R2UR UR6, R6 ;  /* 0x00000000060602ca */ /* 0x000fe400000e0000 */
[----:B------:R-:W-:Y:S02]  /*4d40*/  PRMT R0, RZ, 0x654, R0 ;  /* 0x00000654ff007816 */ /* 0x000fe40000000000 */
[----:B------:R-:W-:Y:S02]  /*4d50*/  @P0 R2UR UR5, R8 ;  /* 0x00000000080502ca */ /* 0x000fe400000e0000 */
[----:B------:R2:W-:Y:S03]  /*4d60*/  SYNCS.ARRIVE.TRANS64.RED.A1T0 RZ, [R0+URZ], RZ ;  /* 0x000000ff00ff79a7 */ /* 0x0005e600081004ff */
[----:B------:R-:W-:Y:S04]  /*4d70*/  @UP1 UMOV UR29, UR4 ;  /* 0x00000004001d1c82 */ /* 0x000fe80008000000 */
[----:B------:R-:W-:Y:S04]  /*4d80*/  @UP1 UMOV UR14, UR6 ;  /* 0x00000006000e1c82 */ /* 0x000fe80008000000 */
[----:B------:R-:W-:Y:S01]  /*4d90*/  @UP1 UMOV UR13, UR5 ;  /* 0x00000005000d1c82 */ /* 0x000fe20008000000 */
[----:B------:R-:W-:Y:S05]  /*4da0*/  BRA.U !UP0, `(.L_x_93) ;  /* 0x0000000108a47547 */ /* 0x000fea000b800000 */
[----:B------:R-:W-:Y:S02]  /*4db0*/  UIMAD.WIDE.U32 UR18, UR13, UR47, URZ ;  /* 0x0000002f0d1272a5 */ /* 0x000fe4000f8e00ff */
[----:B------:R-:W-:Y:S02]  /*4dc0*/  UIMAD.WIDE.U32 UR26, UR14, UR44, URZ ;  /* 0x0000002c0e1a72a5 */ /* 0x000fe4000f8e00ff */
[----:B------:R-:W-:Y:S02]  /*4dd0*/  USEL UR4, UR30, UR41, !UP5 ;  /* 0x000000291e047287 */ /* 0x000fe4000e800000 */
[----:B------:R-:W-:Y:S02]  /*4de0*/  USEL UR7, UR31, UR43, !UP6 ;  /* 0x0000002b1f077287 */ /* 0x000fe4000f000000 */
[----:B-1----:R-:W-:Y:S02]  /*4df0*/  UIMAD.WIDE.U32 UR8, UR4, UR22, URZ ;  /* 0x00000016040872a5 */ /* 0x002fe4000f8e00ff */
[----:B------:R-:W-:Y:S01]  /*4e00*/  UIMAD.WIDE.U32 UR10, UR7, UR22, URZ ;  /* 0x00000016070a72a5 */ /* 0x000fe2000f8e00ff */
[----:B------:R-:W-:Y:S02]  /*4e10*/  UMOV UR5, UR19 ;  /* 0x0000001300057c82 */ /* 0x000fe40008000000 */
[----:B------:R-:W-:Y:S03]  /*4e20*/  USHF.R.U32.HI UR6, URZ, UR49, UR5 ;  /* 0x00000031ff067299 */ /* 0x000fe60008011605 */
[----:B------:R-:W-:Y:S01]  /*4e30*/  UMOV UR5, UR27 ;  /* 0x0000001b00057c82 */ /* 0x000fe20008000000 */
[----:B------:R-:W-:Y:S02]  /*4e40*/  USEL UR6, UR13, UR6, !UP5 ;  /* 0x000000060d067287 */ /* 0x000fe4000e800000 */
[----:B------:R-:W-:Y:S03]  /*4e50*/  USHF.R.U32.HI UR12, URZ, UR45, UR5 ;  /* 0x0000002dff0c7299 */ /* 0x000fe60008011605 */
[----:B------:R-:W-:Y:S02]  /*4e60*/  UMOV UR5, UR9 ;  /* 0x0000000900057c82 */ /* 0x000fe40008000000 */
[----:B------:R-:W-:Y:S03]  /*4e70*/  @UP4 USHF.R.U32.HI UR4, URZ, UR23, UR5 ;  /* 0x00000017ff044299 */ /* 0x000fe60008011605 */
[----:B------:R-:W-:Y:S01]  /*4e80*/  UMOV UR5, UR11 ;  /* 0x0000000b00057c82 */ /* 0x000fe20008000000 */
[----:B------:R-:W-:Y:S02]  /*4e90*/  UIMAD UR4, UR42, UR4, URZ ;  /* 0x000000042a0472a4 */ /* 0x000fe4000f8e02ff */
[----:B------:R-:W-:Y:S02]  /*4ea0*/  @UP4 USHF.R.U32.HI UR7, URZ, UR23, UR5 ;  /* 0x00000017ff074299 */ /* 0x000fe40008011605 */
[----:B------:R-:W-:Y:S02]  /*4eb0*/  UIMAD.WIDE.U32 UR10, UR6, UR22, URZ ;  /* 0x00000016060a72a5 */ /* 0x000fe4000f8e00ff */
[----:B------:R-:W-:Y:S02]  /*4ec0*/  USEL UR5, UR14, UR12, !UP6 ;  /* 0x0000000c0e057287 */ /* 0x000fe4000f000000 */
[----:B------:R-:W-:Y:S02]  /*4ed0*/  UIMAD UR8, UR42, UR7, URZ ;  /* 0x000000072a0872a4 */ /* 0x000fe4000f8e02ff */
[----:B------:R-:W-:Y:S03]  /*4ee0*/  UISETP.GE.AND UP0, UPT, UR6, UR4, UPT ;  /* 0x000000040600728c */ /* 0x000fe6000bf06270 */
[----:B------:R-:W-:Y:S01]  /*4ef0*/  UMOV UR4, UR11 ;  /* 0x0000000b00047c82 */ /* 0x000fe20008000000 */
[----:B------:R-:W-:Y:S02]  /*4f00*/  UISETP.GE.OR UP0, UPT, UR5, UR8, UP0 ;  /* 0x000000080500728c */ /* 0x000fe40008706670 */
[----:B------:R-:W-:Y:S02]  /*4f10*/  USHF.R.U32.HI UR4, URZ, UR23, UR4 ;  /* 0x00000017ff047299 */ /* 0x000fe40008011604 */
[----:B------:R-:W-:Y:S02]  /*4f20*/  UIMAD.WIDE.U32 UR8, UR5, UR22, URZ ;  /* 0x00000016050872a5 */ /* 0x000fe4000f8e00ff */
[----:B------:R-:W-:Y:S04]  /*4f30*/  USEL UR10, UR6, UR4, !UP4 ;  /* 0x00000004060a7287 */ /* 0x000fe8000e000000 */
[----:B------:R-:W-:Y:S01]  /*4f40*/  UIADD3 UR11, UPT, UPT, -UR10, URZ, URZ ;  /* 0x000000ff0a0b7290 */ /* 0x000fe2000fffe1ff */
[----:B------:R-:W-:Y:S02]  /*4f50*/  @!UP0 UMOV UR4, UR9 ;  /* 0x0000000900048c82 */ /* 0x000fe40008000000 */
[----:B------:R-:W-:Y:S02]  /*4f60*/  @!UP0 USHF.R.U32.HI UR4, URZ, UR23, UR4 ;  /* 0x00000017ff048299 */ /* 0x000fe40008011604 */
[----:B------:R-:W-:Y:S02]  /*4f70*/  UIMAD UR8, UR42, UR11, UR6 ;  /* 0x0000000b2a0872a4 */ /* 0x000fe4000f8e0206 */
[----:B------:R-:W-:Y:S04]  /*4f80*/  @!UP0 USEL UR4, UR5, UR4, !UP4 ;  /* 0x0000000405048287 */ /* 0x000fe8000e000000 */
[----:B------:R-:W-:Y:S02]  /*4f90*/  @!UP0 UIMAD UR8, UR7, UR8, UR4 ;  /* 0x00000008070882a4 */ /* 0x000fe4000f8e0204 */
[----:B------:R-:W-:Y:S02]  /*4fa0*/  @!UP0 UIADD3 UR9, UPT, UPT, UR10, -UR4, URZ ;  /* 0x800000040a098290 */ /* 0x000fe4000fffe0ff */
[----:B------:R-:W-:Y:S02]  /*4fb0*/  UIADD3 UR4, UPT, UPT, -UR5, URZ, URZ ;  /* 0x000000ff05047290 */ /* 0x000fe4000fffe1ff */
[----:B------:R-:W-:Y:S02]  /*4fc0*/  UIADD3 UR7, UPT, UPT, -UR6, URZ, URZ ;  /* 0x000000ff06077290 */ /* 0x000fe4000fffe1ff */
[----:B------:R-:W-:Y:S02]  /*4fd0*/  @!UP0 UIMAD UR6, UR9, UR42, UR5 ;  /* 0x0000002a090682a4 */ /* 0x000fe4000f8e0205 */
[----:B------:R-:W-:Y:S02]  /*4fe0*/  UIMAD UR14, UR15, UR4, UR14 ;  /* 0x000000040f0e72a4 */ /* 0x000fe4000f8e020e */
[----:B------:R-:W-:Y:S01]  /*4ff0*/  UIMAD UR13, UR46, UR7, UR13 ;  /* 0x000000072e0d72a4 */ /* 0x000fe2000f8e020d */
[----:B------:R-:W-:Y:S02]  /*5000*/  @!UP0 UMOV UR5, UR8 ;  /* 0x0000000800058c82 */ /* 0x000fe40008000000 */
[----:B------:R-:W-:Y:S02]  /*5010*/  UIMAD UR14, UR5, UR15, UR14 ;  /* 0x0000000f050e72a4 */ /* 0x000fe4000f8e020e */
[----:B------:R-:W-:Y:S11]  /*5020*/  UIMAD UR13, UR6, UR46, UR13 ;  /* 0x0000002e060d72a4 */ /* 0x000ff6000f8e020d */
[----:B------:R-:W-:Y:S01]  /*5030*/  @!UPT UIADD3 URZ, UPT, UPT, URZ, URZ, URZ ;  /* 0x000000fffffff290 */ /* 0x000fe2000fffe0ff */
.L_x_93:
[----:B------:R-:W3:Y:S01]  /*5040*/  @!UP2 LDCU.128 UR8, c[0x0][0xb10] ;  /* 0x00016200ff08a7ac */ /* 0x000ee20008000c00 */
[C---:B------:R-:W-:Y:S02]  /*5050*/  ISETP.NE.U32.AND P1, PT, R4.reuse, RZ, PT ;  /* 0x000000ff0400720c */ /* 0x040fe40003f25070 */
[----:B------:R-:W-:Y:S02]  /*5060*/  ISETP.NE.U32.AND P0, PT, R4, RZ, PT ;  /* 0x000000ff0400720c */ /* 0x000fe40003f05070 */
[C---:B------:R-:W-:Y:S02]  /*5070*/  ISETP.NE.AND.EX P1, PT, R5.reuse, RZ, PT, P1 ;  /* 0x000000ff0500720c */ /* 0x040fe40003f25310 */
[----:B------:R-:W-:Y:S01]  /*5080*/  ISETP.NE.AND.EX P0, PT, R5, RZ, PT, P0 ;  /* 0x000000ff0500720c */ /* 0x000fe20003f05300 */
[----:B------:R-:W4:Y:S01]  /*5090*/  @!UP2 LDCU UR5, c[0x0][0xb0c] ;  /* 0x00016180ff05a7ac */ /* 0x000f220008000800 */
[----:B------:R-:W-:Y:S01]  /*50a0*/  SHF.L.U32 R9, R15, 0x1f, RZ ;  /* 0x0000001f0f097819 */ /* 0x000fe200000006ff */
[----:B------:R-:W-:Y:S02]  /*50b0*/  USHF.L.U32 UR35, UR16, 0x6, URZ ;  /* 0x0000000610237899 */ /* 0x000fe400080006ff */
[----:B------:R-:W-:Y:S02]  /*50c0*/  USHF.L.U32 UR34, UR20, 0x8, URZ ;  /* 0x0000000814227899 */ /* 0x000fe400080006ff */
[----:B---3--:R-:W-:Y:S07]  /*50d0*/  UIMAD.WIDE.U32 UR6, UR14, UR8, URZ ;  /* 0x000000080e0672a5 */ /* 0x008fee000f8e00ff */
[----:B------:R-:W-:Y:S01]  /*50e0*/  @!UP2 UMOV UR4, UR7 ;  /* 0x000000070004ac82 */ /* 0x000fe20008000000 */
[----:B----4-:R-:W-:Y:S02]  /*50f0*/  @!UP2 UISETP.NE.AND UP0, UPT, UR5, 0x1, UPT ;  /* 0x000000010500a88c */ /* 0x010fe4000bf05270 */
[----:B------:R-:W-:Y:S02]  /*5100*/  @!UP2 USHF.R.U32.HI UR4, URZ, UR9, UR4 ;  /* 0x00000009ff04a299 */ /* 0x000fe40008011604 */
[----:B------:R-:W-:Y:S02]  /*5110*/  UIMAD.WIDE.U32 UR6, UR13, UR11, URZ ;  /* 0x0000000b0d0672a5 */ /* 0x000fe4000f8e00ff */
[----:B------:R-:W-:Y:S02]  /*5120*/  @!UP2 USEL UR8, UR14, UR4, !UP0 ;  /* 0x000000040e08a287 */ /* 0x000fe4000c000000 */
[----:B------:R-:W-:Y:S03]  /*5130*/  @!UP2 UISETP.NE.AND UP0, UPT, UR10, 0x1, UPT ;  /* 0x000000010a00a88c */ /* 0x000fe6000bf05270 */
[----:B------:R-:W-:Y:S02]  /*5140*/  @!UP2 UMOV UR6, UR7 ;  /* 0x000000070006ac82 */ /* 0x000fe40008000000 */
[----:B------:R-:W3:Y:S02]  /*5150*/  @!UP2 LDCU UR4, c[0x0][0xb20] ;  /* 0x00016400ff04a7ac */ /* 0x000ee40008000800 */
[----:B---3--:R-:W-:Y:S04]  /*5160*/  @!UP2 USHF.R.U32.HI UR6, URZ, UR4, UR6 ;  /* 0x00000004ff06a299 */ /* 0x008fe80008011606 */
[----:B------:R-:W-:Y:S04]  /*5170*/  @!UP2 USEL UR6, UR13, UR6, !UP0 ;  /* 0x000000060d06a287 */ /* 0x000fe8000c000000 */
[----:B------:R-:W-:Y:S02]  /*5180*/  @!UP2 UIADD3 UR4, UPT, UPT, -UR8, UR6, URZ ;  /* 0x000000060804a290 */ /* 0x000fe4000fffe1ff */
[----:B------:R-:W-:Y:S02]  /*5190*/  @!UP2 UIADD3 UR6, UPT, UPT, UR8, -UR6, URZ ;  /* 0x800000060806a290 */ /* 0x000fe4000fffe0ff */
[----:B------:R-:W-:Y:S02]  /*51a0*/  @!UP2 UIMAD UR14, UR4, UR5, UR14 ;  /* 0x00000005040ea2a4 */ /* 0x000fe4000f8e020e */
[----:B------:R-:W-:Y:S01]  /*51b0*/  @!UP2 UIMAD UR13, UR6, UR10, UR13 ;  /* 0x0000000a060da2a4 */ /* 0x000fe2000f8e020d */
[----:B------:R-:W-:Y:S11]  /*51c0*/  BRA.U UP3, `(.L_x_94) ;  /* 0x0000000103107547 */ /* 0x000ff6000b800000 */
[----:B--2---:R-:W-:Y:S04]  /*51d0*/  MOV R0, UR48 ;  /* 0x0000003000007c02 */ /* 0x004fe80008000f00 */
[----:B------:R-:W-:Y:S04]  /*51e0*/  SHF.L.U32 R11, R0, 0x1f, RZ ;  /* 0x0000001f000b7819 */ /* 0x000fe800000006ff */
[----:B------:R-:W2:Y:S02]  /*51f0*/  SYNCS.PHASECHK.TRANS64.TRYWAIT P2, [UR21+0x188], R11 ;  /* 0x0001880bff0075a7 */ /* 0x000ea40008041115 */
[----:B--2---:R-:W-:Y:S05]  /*5200*/  @!P2 BRA `(.L_x_95) ;  /* 0x0000005c0038a947 */ /* 0x004fea0003800000 */
.L_x_94:
[----:B------:R-:W-:Y:S05]  /*5210*/  @!P1 BRA `(.L_x_96) ;  /* 0x0000000000309947 */ /* 0x000fea0003800000 */
[----:B------:R-:W-:Y:S01]  /*5220*/  ISETP.NE.U32.AND P1, PT, R2, RZ, PT ;  /* 0x000000ff0200720c */ /* 0x000fe20003f25070 */
[----:B------:R-:W3:Y:S01]  /*5230*/  LDCU.64 UR4, c[0x0][0x358] ;  /* 0x00006b00ff0477ac */ /* 0x000ee20008000a00 */
[----:B------:R-:W-:Y:S02]  /*5240*/  IMAD.MOV.U32 R85, RZ, RZ, 0x1 ;  /* 0x00000001ff557424 */ /* 0x000fe400078e00ff */
[----:B------:R-:W-:Y:S11]  /*5250*/  ISETP.NE.AND.EX P1, PT, R3, RZ, PT, P1 ;  /* 0x000000ff0300720c */ /* 0x000ff60003f25310 */
[----:B------:R-:W-:Y:S02]  /*5260*/  @!UPT UIADD3 URZ, UPT, UPT, URZ, URZ, URZ ;  /* 0x000000fffffff290 */ /* 0x000fe4000fffe0ff */
[----:B--2---:R-:W2:Y:S01]  /*5270*/  @P1 LDC.64 R10, c[0x0][0x888] ;  /* 0x00022200ff0a1b82 */ /* 0x004ea20000000a00 */
[----:B------:R-:W-:Y:S04]  /*5280*/  @P1 IMAD R0, R4, UR36, RZ ;  /* 0x0000002404001c24 */ /* 0x000fe8000f8e02ff */
[----:B--2---:R-:W-:Y:S04]  /*5290*/  @P1 IMAD.WIDE R10, R0, 0x4, R10 ;  /* 0x00000004000a1825 */ /* 0x004fe800078e020a */
[----:B------:R-:W-:Y:S01]  /*52a0*/  HFMA2 R0, -RZ, RZ, 0, 5.9604644775390625e-08 ;  /* 0x00000001ff007431 */ /* 0x000fe200000001ff */
[----:B---3-5:R3:W5:Y:S04]  /*52b0*/  @P1 LDG.E R41, desc[UR4][R10.64] ;  /* 0x000000040a291981 */ /* 0x028768000c1e1900 */
[----:B------:R-:W-:Y:S01]  /*52c0*/  @!P1 PRMT R85, R0, 0x7610, R85 ;  /* 0x0000761000559816 */ /* 0x000fe20000000055 */
[----:B---3--:R-:W4:Y:S06]  /*52d0*/  @!P1 LDC R41, c[0x0][0x880] ;  /* 0x00022000ff299b82 */ /* 0x008f2c0000000800 */
.L_x_96:
[----:B----45:R-:W-:Y:S01]  /*52e0*/  @!P0 FSETP.EQ.AND P1, PT, R41, RZ, PT ;  /* 0x000000ff2900820b */ /* 0x030fe20003f22000 */
[----:B------:R-:W-:Y:S01]  /*52f0*/  @!UPT UIADD3 URZ, UPT, UPT, URZ, URZ, URZ ;  /* 0x000000fffffff290 */ /* 0x000fe2000fffe0ff */
[----:B------:R-:W-:Y:S11]  /*5300*/  @!P0 BRA `(.L_x_97) ;  /* 0x0000000000188947 */ /* 0x000ff60003800000 */
[----:B------:R-:W-:Y:S02]  /*5310*/  LOP3.LUT P0, RZ, R85, 0xff, RZ, 0xc0, !PT ;  /* 0x000000ff55ff7812 */ /* 0x000fe4000780c0ff */
[----:B------:R-:W-:Y:S04]  /*5320*/  ISETP.NE.U32.AND P1, PT, R2, RZ, PT ;  /* 0x000000ff0200720c */ /* 0x000fe80003f25070 */
[----:B------:R-:W-:Y:S04]  /*5330*/  ISETP.NE.AND.EX P1, PT, R3, RZ, PT, P1 ;  /* 0x000000ff0300720c */ /* 0x000fe80003f25310 */
[----:B------:R-:W-:Y:S03]  /*5340*/  PLOP3.LUT P1, PT, P1, PT, PT, 0x8, 0x80 ;  /* 0x000000000080781c */ /* 0x000fe60000f2e170 */
[----:B------:R-:W-:Y:S11]  /*5350*/  @P0 FSETP.EQ.AND P1, PT, R41, RZ, PT ;  /* 0x000000ff2900020b */ /* 0x000ff60003f22000 */
[----:B------:R-:W-:Y:S02]  /*5360*/  @!UPT UIADD3 URZ, UPT, UPT, URZ, URZ, URZ ;  /* 0x000000fffffff290 */ /* 0x000fe4000fffe0ff */
.L_x_97:
[----:B------:R-:W3:Y:S01]  /*5370*/  SYNCS.PHASECHK.TRANS64.TRYWAIT P2, [UR21+0x160], R9 ;  /* 0x00016009ff0075a7 */ /* 0x000ee20008041115 */
[----:B------:R-:W-:Y:S04]  /*5380*/  ELECT P0, URZ, PT ;  /* 0x0000000000ff782f */ /* 0x000fe80003800000 */
[----:B------:R-:W-:Y:S11]  /*5390*/  PLOP3.LUT P1, PT, P1, P0, PT, 0xf2, 0x2f ;  /* 0x00000000002f781c */ /* 0x000ff60000f21e72 */
[----:B------:R-:W-:Y:S02]  /*53a0*/  @!UPT UIADD3 URZ, UPT, UPT, URZ, URZ, URZ ;  /* 0x000000fffffff290 */ /* 0x000fe4000fffe0ff */
[----:B------:R-:W-:Y:S05]  /*53b0*/  @!P1 IADD3 R8, P0, PT, R16, 0x580, RZ ;  /* 0x0000058010089810 */ /* 0x000fea0007f1e0ff */
[----:B------:R-:W-:Y:S01]  /*53c0*/  @!P1 IMAD.X R6, RZ, RZ, R17, P0 ;  /* 0x000000ffff069224 */ /* 0x000fe200000e0611 */
[----:B---3--:R-:W-:Y:S07]  /*53d0*/  @!P2 BRA `(.L_x_98) ;  /* 0x0000005800dca947 */ /* 0x008fee0003800000 */
.L_x_211:
[----:B------:R-:W-:Y:S01]  /*53e0*/  @!P1 R2UR UR5, R8 ;  /* 0x00000000080592ca */ /* 0x000fe200000e0000 */
[----:B------:R-:W-:Y:S01]  /*53f0*/  VOTEU.ALL UP0, P1 ;  /* 0x0000000000ff7886 */ /* 0x000fe20000800000 */
[----:B------:R-:W-:Y:S01]  /*5400*/  @!P1 R2UR UR4, R6 ;  /* 0x00000000060492ca */ /* 0x000fe200000e0000 */
[----:B--2---:R-:W-:Y:S01]  /*5410*/  @!P1 IMAD.MOV.U32 R0, RZ, RZ, 0x1000 ;  /* 0x00001000ff009424 */ /* 0x004fe200078e00ff */
[----:B------:R-:W-:Y:S01]  /*5420*/  UMOV UR6, 0x0 ;  /* 0x0000000000067882 */ /* 0x000fe20000000000 */
[----:B------:R-:W-:Y:S01]  /*5430*/  UMOV UR7, 0x10000000 ;  /* 0x1000000000077882 */ /* 0x000fe20000000000 */
[----:B------:R-:W-:Y:S01]  /*5440*/  @!UP0 UIADD3 UR32, UPT, UPT, UR21, 0x400, URZ ;  /* 0x0000040015208890 */ /* 0x000fe2000fffe0ff */
[----:B------:R-:W-:Y:S01]  /*5450*/  @!P1 IADD3 R8, P0, PT, R16, 0x580, RZ ;  /* 0x0000058010089810 */ /* 0x000fe20007f1e0ff */
[----:B------:R-:W-:Y:S04]  /*5460*/  VOTEU.ALL UP0, P1 ;  /* 0x0000000000ff7886 */ /* 0x000fe80000800000 */
[----:B------:R-:W-:Y:S02]  /*5470*/  @!P1 IMAD.X R6, RZ, RZ, R17, P0 ;  /* 0x000000ffff069224 */ /* 0x000fe400000e0611 */
[----:B------:R-:W-:Y:S02]  /*5480*/  IMAD.U32 R10, RZ, RZ, UR5 ;  /* 0x00000005ff0a7e24 */ /* 0x000fe4000f8e00ff */
[----:B------:R-:W-:Y:S03]  /*5490*/  IMAD.U32 R11, RZ, RZ, UR4 ;  /* 0x00000004ff0b7e24 */ /* 0x000fe6000f8e00ff */
[----:B------:R-:W-:Y:S02]  /*54a0*/  @!P1 R2UR UR4, R10 ;  /* 0x000000000a0492ca */ /* 0x000fe400000e0000 */
[----:B------:R-:W-:Y:S11]  /*54b0*/  @!P1 R2UR UR5, R11 ;  /* 0x000000000b0592ca */ /* 0x000ff600000e0000 */
[----:B------:R-:W-:Y:S02]  /*54c0*/  @!UPT UIADD3 URZ, UPT, UPT, URZ, URZ, URZ ;  /* 0x000000fffffff290 */ /* 0x000fe4000fffe0ff */
[----:B------:R2:W-:Y:S01]  /*54d0*/  @!UP0 UTMALDG.3D [UR32], [UR4], desc[UR6] ;  /* 0x00000620040085b4 */ /* 0x0005e20008011000 */
[----:B------:R2:W-:Y:S01]  /*54e0*/  @!P1 SYNCS.ARRIVE.TRANS64.RED.A0TR RZ, [UR21+0x140], R0 ;  /* 0x00014000ffff99a7 */ /* 0x0005e20008300415 */
[----:B------:R-:W-:Y:S01]  /*54f0*/  SYNCS.ARRIVE.TRANS64.RED.A1T0 RZ, [UR40], RZ ;  /* 0x000000ffffff79a7 */ /* 0x000fe20008100428 */
[----:B------:R-:W3:Y:S02]  /*5500*/  SYNCS.PHASECHK.TRANS64.TRYWAIT P2, [UR21+0x168], R9 ;  /* 0x00016809ff0075a7 */ /* 0x000ee40008041115 */
[----:B--23--:R-:W-:Y:S05]  /*5510*/  @!P2 BRA `(.L_x_99) ;  /* 0x0000005800a4a947 */ /* 0x00cfea0003800000 */
.L_x_213:
        /* <DEDUP_REMOVED lines=8> */
[----:B------:R-:W-:Y:S01]  /*55a0*/  @!UP0 UIADD3 UR24, UPT, UPT, UR21, 0x1400, URZ ;  /* 0x0000140015188890 */ /* 0x000fe2000fffe0ff */
[----:B------:R-:W-:Y:S01]  /*55b0*/  VOTEU.ALL UP0, P1 ;  /* 0x0000000000ff7886 */ /* 0x000fe20000800000 */
[----:B------:R-:W-:Y:S01]  /*55c0*/  UMOV UR27, UR35 ;  /* 0x00000023001b7c82 */ /* 0x000fe20008000000 */
[----:B------:R-:W-:Y:S02]  /*55d0*/  UMOV UR28, UR36 ;  /* 0x00000024001c7c82 */ /* 0x000fe40008000000 */
[----:B------:R-:W-:Y:S02]  /*55e0*/  IMAD.U32 R10, RZ, RZ, UR5 ;  /* 0x00000005ff0a7e24 */ /* 0x000fe4000f8e00ff */
[----:B------:R-:W-:Y:S02]  /*55f0*/  IMAD.U32 R11, RZ, RZ, UR4 ;  /* 0x00000004ff0b7e24 */ /* 0x000fe4000f8e00ff */
[----:B------:R-:W-:Y:S01]  /*5600*/  @!P1 IMAD.X R6, RZ, RZ, R17, P0 ;  /* 0x000000ffff069224 */ /* 0x000fe200000e0611 */
        /* <DEDUP_REMOVED lines=8> */
.L_x_215:
[----:B------:R-:W-:Y:S01]  /*5690*/  @!P1 R2UR UR5, R8 ;  /* 0x00000000080592ca */ /* 0x000fe200000e0000 */
[----:B------:R-:W-:Y:S01]  /*56a0*/  VOTEU.ALL UP0, P1 ;  /* 0x0000000000ff7886 */ /* 0x000fe20000800000 */
[----:B------:R-:W-:Y:S01]  /*56b0*/  @!P1 R2UR UR4, R6 ;  /* 0x00000000060492ca */ /* 0x000fe200000e0000 */
[----:B--2---:R-:W-:Y:S01]  /*56c0*/  @!P1 IMAD.MOV.U32 R0, RZ, RZ, 0x1000 ;  /* 0x00001000ff009424 */ /* 0x004fe200078e00ff */
[----:B------:R-:W-:Y:S01]  /*56d0*/  UMOV UR6, 0x0 ;  /* 0x0000000000067882 */ /* 0x000fe20000000000 */
[----:B------:R-:W-:Y:S01]  /*56e0*/  UMOV UR7, 0x10000000 ;  /* 0x1000000000077882 */ /* 0x000fe20000000000 */
[----:B------:R-:W-:Y:S01]  /*56f0*/  @!UP0 UIADD3 UR18, UPT, UPT, UR34, 0x80, URZ ;  /* 0x0000008022128890 */ /* 0x000fe2000fffe0ff */
[----:B------:R-:W-:Y:S01]  /*5700*/  VIADD R14, R14, 0x1 ;  /* 0x000000010e0e7836 */ /* 0x000fe20000000000 */
[----:B------:R-:W-:Y:S01]  /*5710*/  @!UP0 UIADD3 UR16, UPT, UPT, UR21, 0x2400, URZ ;  /* 0x0000240015108890 */ /* 0x000fe2000fffe0ff */
[----:B------:R-:W-:Y:S01]  /*5720*/  VOTEU.ALL UP0, P1 ;  /* 0x0000000000ff7886 */ /* 0x000fe20000800000 */
[----:B------:R-:W-:Y:S01]  /*5730*/  UMOV UR19, UR35 ;  /* 0x0000002300137c82 */ /* 0x000fe20008000000 */
[----:B------:R-:W-:Y:S02]  /*5740*/  UMOV UR20, UR36 ;  /* 0x0000002400147c82 */ /* 0x000fe40008000000 */
        /* <DEDUP_REMOVED lines=10> */
.L_x_217:
[----:B------:R-:W-:Y:S01]  /*57f0*/  @!P1 IADD3 R6, P0, PT, R16, 0x580, RZ ;  /* 0x0000058010069810 */ /* 0x000fe20007f1e0ff */
[----:B------:R-:W-:Y:S01]  /*5800*/  VOTEU.ALL UP0, P1 ;  /* 0x0000000000ff7886 */ /* 0x000fe20000800000 */
[----:B------:R-:W-:Y:S01]  /*5810*/  UMOV UR6, 0x0 ;  /* 0x0000000000067882 */ /* 0x000fe20000000000 */
[----:B------:R-:W-:Y:S01]  /*5820*/  UMOV UR7, 0x10000000 ;  /* 0x1000000000077882 */ /* 0x000fe20000000000 */
[----:B------:R-:W-:Y:S01]  /*5830*/  @!P1 R2UR UR5, R6 ;  /* 0x00000000060592ca */ /* 0x000fe200000e0000 */
[----:B--2---:R-:W-:Y:S01]  /*5840*/  @!P1 IMAD.X R0, RZ, RZ, R17, P0 ;  /* 0x000000ffff009224 */ /* 0x004fe200000e0611 */
[----:B------:R-:W-:Y:S01]  /*5850*/  @!UP0 UIADD3 UR10, UPT, UPT, UR34, 0xc0, URZ ;  /* 0x000000c0220a8890 */ /* 0x000fe2000fffe0ff */
[----:B------:R-:W-:Y:S01]  /*5860*/  R2UR UR16, R87 ;  /* 0x00000000571072ca */ /* 0x000fe200000e0000 */
[----:B------:R-:W-:Y:S01]  /*5870*/  @!UP0 UIADD3 UR8, UPT, UPT, UR21, 0x3400, URZ ;  /* 0x0000340015088890 */ /* 0x000fe2000fffe0ff */
[----:B------:R-:W-:Y:S01]  /*5880*/  ISETP.NE.AND P0, PT, R14, 0x2, PT ;  /* 0x000000020e00780c */ /* 0x000fe20003f05270 */
[----:B------:R-:W-:Y:S01]  /*5890*/  @!UP0 UIADD3 UR9, UPT, UPT, UR21, 0x158, URZ ;  /* 0x0000015815098890 */ /* 0x000fe2000fffe0ff */
[----:B------:R-:W-:Y:S01]  /*58a0*/  @!P1 R2UR UR4, R0 ;  /* 0x00000000000492ca */ /* 0x000fe200000e0000 */
[----:B------:R-:W-:Y:S01]  /*58b0*/  VOTEU.ALL UP0, P1 ;  /* 0x0000000000ff7886 */ /* 0x000fe20000800000 */
[----:B------:R-:W-:Y:S01]  /*58c0*/  UMOV UR11, UR35 ;  /* 0x00000023000b7c82 */ /* 0x000fe20008000000 */
[----:B------:R-:W-:Y:S01]  /*58d0*/  UMOV UR12, UR36 ;  /* 0x00000024000c7c82 */ /* 0x000fe20008000000 */
[----:B------:R-:W-:Y:S01]  /*58e0*/  SEL R0, RZ, 0x1, P0 ;  /* 0x00000001ff007807 */ /* 0x000fe20000000000 */
[----:B------:R-:W-:Y:S01]  /*58f0*/  UIADD3 UR20, UPT, UPT, UR13, UR59, URZ ;  /* 0x0000003b0d147290 */ /* 0x000fe2000fffe0ff */
[----:B------:R-:W-:Y:S01]  /*5900*/  IMAD.U32 R8, RZ, RZ, UR5 ;  /* 0x00000005ff087e24 */ /* 0x000fe2000f8e00ff */
[----:B------:R-:W-:Y:S01]  /*5910*/  LOP3.LUT R15, R15, 0x1, RZ, 0x3c, !PT ;  /* 0x000000010f0f7812 */ /* 0x000fe200078e3cff */
[----:B------:R-:W-:Y:S01]  /*5920*/  UPLOP3.LUT UP3, UPT, UPT, UPT, UPT, 0x80, 0x8 ;  /* 0x000000000008789c */ /* 0x000fe20003f6f070 */
[----:B------:R-:W-:Y:S01]  /*5930*/  LOP3.LUT R13, R13, R0, RZ, 0x3c, !PT ;  /* 0x000000000d0d7212 */ /* 0x000fe200078e3cff */
[----:B------:R-:W-:Y:S01]  /*5940*/  UIADD3 UR16, UPT, UPT, UR14, UR16, URZ ;  /* 0x000000100e107290 */ /* 0x000fe2000fffe0ff */
[----:B------:R-:W-:Y:S01]  /*5950*/  SEL R14, R14, RZ, P0 ;  /* 0x000000ff0e0e7207 */ /* 0x000fe20000000000 */
[----:B------:R-:W-:Y:S01]  /*5960*/  UMOV UR36, UR29 ;  /* 0x0000001d00247c82 */ /* 0x000fe20008000000 */
[----:B------:R-:W-:Y:S01]  /*5970*/  IMAD.U32 R9, RZ, RZ, UR4 ;  /* 0x00000004ff097e24 */ /* 0x000fe2000f8e00ff */
[----:B------:R-:W-:Y:S04]  /*5980*/  @!P1 R2UR UR4, R8 ;  /* 0x00000000080492ca */ /* 0x000fe800000e0000 */
[----:B------:R-:W-:Y:S11]  /*5990*/  @!P1 R2UR UR5, R9 ;  /* 0x00000000090592ca */ /* 0x000ff600000e0000 */
[----:B------:R-:W-:Y:S02]  /*59a0*/  @!UPT UIADD3 URZ, UPT, UPT, URZ, URZ, URZ ;  /* 0x000000fffffff290 */ /* 0x000fe4000fffe0ff */
[----:B------:R2:W-:Y:S01]  /*59b0*/  @!UP0 UTMALDG.3D [UR8], [UR4], desc[UR6] ;  /* 0x00000608040085b4 */ /* 0x0005e20008011000 */
[----:B------:R2:W-:Y:S01]  /*59c0*/  @!P1 SYNCS.ARRIVE.TRANS64.RED.A0TR RZ, [UR21+0x158], R7 ;  /* 0x00015807ffff99a7 */ /* 0x0005e20008300415 */
[----:B------:R-:W-:Y:S01]  /*59d0*/  SYNCS.ARRIVE.TRANS64.RED.A1T0 RZ, [UR37], RZ ;  /* 0x000000ffffff79a7 */ /* 0x000fe20008100425 */
[----:B------:R-:W-:Y:S05]  /*59e0*/  BRA.U UP1, `(.L_x_102) ;  /* 0xfffffff101747547 */ /* 0x000fea000b83ffff */
[----:B------:R-:W-:-:S04]  /*59f0*/  SHF.L.U32 R3, R15, 0x1f, RZ ;  /* 0x0000001f0f037819 */ /* 0x000fc800000006ff */
[----:B------:R-:W3:Y:S02]  /*5a00*/  SYNCS.PHASECHK.TRANS64.TRYWAIT P0, [UR21+0x160], R3 ;  /* 0x00016003ff0075a7 */ /* 0x000ee40008001115 */
[----:B---3--:R-:W-:Y:S05]  /*5a10*/  @!P0 BRA `(.L_x_103) ;  /* 0x0000005400ac8947 */ /* 0x008fea0003800000 */
.L_x_219:
[----:B------:R-:W4:Y:S02]  /*5a20*/  SYNCS.PHASECHK.TRANS64.TRYWAIT P0, [UR21+0x168], R3 ;  /* 0x00016803ff0075a7 */ /* 0x000f240008001115 */
[----:B----4-:R-:W-:Y:S05]  /*5a30*/  @!P0 BRA `(.L_x_104) ;  /* 0x0000005400bc8947 */ /* 0x010fea0003800000 */
.L_x_221:
[----:B------:R-:W4:Y:S02]  /*5a40*/  SYNCS.PHASECHK.TRANS64.TRYWAIT P0, [UR21+0x170], R3 ;  /* 0x00017003ff0075a7 */ /* 0x000f240008001115 */
[----:B----4-:R-:W-:Y:S05]  /*5a50*/  @!P0 BRA `(.L_x_105) ;  /* 0x0000005400cc8947 */ /* 0x010fea0003800000 */
.L_x_223:
[----:B---3--:R-:W-:-:S07]  /*5a60*/  MOV R0, UR21 ;  /* 0x0000001500007c02 */ /* 0x008fce0008000f00 */
.L_x_106:
[----:B---3--:R-:W-:-:S04]  /*5a70*/  SHF.L.U32 R3, R15, 0x1f, RZ ;  /* 0x0000001f0f037819 */ /* 0x008fc800000006ff */
[----:B------:R3:W4:Y:S03]  /*5a80*/  SYNCS.PHASECHK.TRANS64.TRYWAIT P0, [R0+URZ+0x178], R3 ;  /* 0x00017803000075a7 */ /* 0x00072600080011ff */
[----:B----4-:R-:W-:Y:S05]  /*5a90*/  @!P0 NANOSLEEP.SYNCS 0x989680 ;  /* 0x009896800000895d */ /* 0x010fea0003900000 */
[----:B------:R-:W4:Y:S02]  /*5aa0*/  @!P0 SYNCS.PHASECHK.TRANS64 P0, [R0+URZ+0x178], R3 ;  /* 0x00017803000085a7 */ /* 0x000f2400080010ff */
[----:B-12-4-:R-:W-:Y:S05]  /*5ab0*/  @P0 EXIT ;  /* 0x000000000000094d */ /* 0x016fea0003800000 */
[----:B------:R-:W-:Y:S05]  /*5ac0*/  BRA `(.L_x_106) ;  /* 0xfffffffc00e87947 */ /* 0x000fea000383ffff */
.L_x_91:
[----:B------:R-:W-:-:S06]  /*5ad0*/  UISETP.GE.AND UP0, UPT, UR17, 0x4, UPT ;  /* 0x000000041100788c */ /* 0x000fcc000bf06270 */
[----:B------:R-:W-:-:S13]  /*5ae0*/  PLOP3.LUT P0, PT, PT, PT, UP0, 0x80, 0x8 ;  /* 0x000000000008781c */ /* 0x000fda0003f0f008 */
[----:B------:R-:W-:Y:S05]  /*5af0*/  @!P0 EXIT ;  /* 0x000000000000894d */ /* 0x000fea0003800000 */
[----:B------:R-:W1:Y:S08]  /*5b00*/  S2UR UR4, SR_CgaCtaId ;  /* 0x00000000000479c3 */ /* 0x000e700000008800 */
[----:B------:R-:W-:Y:S01]  /*5b10*/  BAR.SYNC.DEFER_BLOCKING 0x6, 0xa0 ;  /* 0x0182800000007b1d */ /* 0x000fe20000010000 */
[C---:B------:R-:W-:Y:S01]  /*5b20*/  IMAD.SHL.U32 R7, R95.reuse, 0x40, RZ ;  /* 0x000000405f077824 */ /* 0x040fe200078e00ff */
[C---:B------:R-:W-:Y:S01]  /*5b30*/  LOP3.LUT R97, R95.reuse, 0x60, RZ, 0xc0, !PT ;  /* 0x000000605f617812 */ /* 0x040fe200078ec0ff */
[----:B------:R-:W-:-:S02]  /*5b40*/  IMAD.SHL.U32 R4, R95, 0x20, RZ ;  /* 0x000000205f047824 */ /* 0x000fc400078e00ff */
[----:B------:R-:W-:Y:S02]  /*5b50*/  HFMA2 R36, -RZ, RZ, 0, 0 ;  /* 0x00000000ff247431 */ /* 0x000fe400000001ff */
[----:B------:R-:W-:Y:S01]  /*5b60*/  IMAD.SHL.U32 R6, R95, 0x2, RZ ;  /* 0x000000025f067824 */ /* 0x000fe200078e00ff */
[----:B------:R-:W-:Y:S01]  /*5b70*/  UMOV UR44, 0x400 ;  /* 0x00000400002c7882 */ /* 0x000fe20000000000 */
[----:B------:R-:W2:Y:S01]  /*5b80*/  LDC.64 R82, c[0x0][0x8b0] ;  /* 0x00022c00ff527b82 */ /* 0x000ea20000000a00 */
[----:B------:R-:W-:Y:S01]  /*5b90*/  LOP3.LUT R5, R7, 0x180, RZ, 0xc0, !PT ;  /* 0x0000018007057812 */ /* 0x000fe200078ec0ff */
[----:B------:R-:W-:Y:S01]  /*5ba0*/  IMAD.U32 R37, R95, 0x10000, RZ ;  /* 0x000100005f257824 */ /* 0x000fe200078e00ff */
[----:B------:R-:W-:Y:S01]  /*5bb0*/  LOP3.LUT R4, R4, 0xc00, RZ, 0xc0, !PT ;  /* 0x00000c0004047812 */ /* 0x000fe200078ec0ff */
[----:B------:R-:W-:Y:S01]  /*5bc0*/  IMAD.MOV.U32 R94, RZ, RZ, RZ ;  /* 0x000000ffff5e7224 */ /* 0x000fe200078e00ff */
[----:B------:R-:W-:Y:S01]  /*5bd0*/  LOP3.LUT R6, R5, 0x20, R6, 0xf8, !PT ;  /* 0x0000002005067812 */ /* 0x000fe200078ef806 */
[----:B------:R-:W-:Y:S01]  /*5be0*/  IMAD.SHL.U32 R5, R95, 0x8, RZ ;  /* 0x000000085f057824 */ /* 0x000fe200078e00ff */
[----:B------:R-:W-:Y:S01]  /*5bf0*/  LOP3.LUT R4, R4, 0x40, R7, 0xf8, !PT ;  /* 0x0000004004047812 */ /* 0x000fe200078ef807 */
[----:B------:R-:W3:Y:S01]  /*5c00*/  LDC.64 R80, c[0x0][0x8a8] ;  /* 0x00022a00ff507b82 */ /* 0x000ee20000000a00 */
[----:B------:R-:W-:Y:S01]  /*5c10*/  LOP3.LUT R37, R37, 0x600000, RZ, 0xc0, !PT ;  /* 0x0060000025257812 */ /* 0x000fe200078ec0ff */
[----:B------:R-:W-:Y:S01]  /*5c20*/  IMAD.MOV.U32 R89, RZ, RZ, RZ ;  /* 0x000000ffff597224 */ /* 0x000fe200078e00ff */
[----:B------:R-:W-:-:S02]  /*5c30*/  LOP3.LUT R95, R95, 0x2, RZ, 0xc0, !PT ;  /* 0x000000025f5f7812 */ /* 0x000fc400078ec0ff */
[----:B------:R-:W-:Y:S02]  /*5c40*/  CS2R R92, SRZ ;  /* 0x00000000005c7805 */ /* 0x000fe4000001ff00 */
[----:B------:R-:W-:Y:S01]  /*5c50*/  LOP3.LUT R5, R6, 0x30, R5, 0x78, !PT ;  /* 0x0000003006057812 */ /* 0x000fe200078e7805 */
[----:B------:R-:W4:Y:S01]  /*5c60*/  LDCU UR57, c[0x0][0x370] ;  /* 0x00006e00ff3977ac */ /* 0x000f220008000800 */
[----:B------:R-:W-:Y:S01]  /*5c70*/  LOP3.LUT R4, R4, 0x200, R7, 0xf8, !PT ;  /* 0x0000020004047812 */ /* 0x000fe200078ef807 */
[----:B------:R-:W-:Y:S01]  /*5c80*/  IMAD.MOV R90, RZ, RZ, -R95 ;  /* 0x000000ffff5a7224 */ /* 0x000fe200078e0a5f */
[----:B------:R-:W-:Y:S01]  /*5c90*/  MOV R91, RZ ;  /* 0x000000ff005b7202 */ /* 0x000fe20000000f00 */
[----:B-1----:R-:W-:Y:S01]  /*5ca0*/  ULEA UR44, UR4, UR44, 0x18 ;  /* 0x0000002c042c7291 */ /* 0x002fe2000f8ec0ff */
[----:B------:R-:W-:Y:S01]  /*5cb0*/  LOP3.LUT R84, R4, R5, RZ, 0xfc, !PT ;  /* 0x0000000504547212 */ /* 0x000fe200078efcff */
[----:B------:R-:W1:Y:S02]  /*5cc0*/  LDCU.64 UR62, c[0x0][0x348] ;  /* 0x00006900ff3e77ac */ /* 0x000e640008000a00 */
[----:B------:R-:W-:-:S02]  /*5cd0*/  UIADD3 UR4, UPT, UPT, UR44, 0x4400, URZ ;  /* 0x000044002c047890 */ /* 0x000fc4000fffe0ff */
[----:B------:R-:W-:-:S03]  /*5ce0*/  UIADD3 UR5, UPT, UPT, UR44, 0x400, URZ ;  /* 0x000004002c057890 */ /* 0x000fc6000fffe0ff */
[----:B------:R-:W4:Y:S01]  /*5cf0*/  LDS R0, [UR44+0x240] ;  /* 0x0002402cff007984 */ /* 0x000f220008000800 */
[----:B------:R-:W1:Y:S01]  /*5d00*/  LDCU UR43, c[0x0][0xb0c] ;  /* 0x00016180ff2b77ac */ /* 0x000e620008000800 */
[----:B------:R-:W-:Y:S02]  /*5d10*/  IMAD.U32 R96, RZ, RZ, UR4 ;  /* 0x00000004ff607e24 */ /* 0x000fe4000f8e00ff */
[----:B------:R-:W-:Y:S01]  /*5d20*/  IMAD.U32 R98, RZ, RZ, UR5 ;  /* 0x00000005ff627e24 */ /* 0x000fe2000f8e00ff */
[----:B------:R-:W1:Y:S01]  /*5d30*/  LDCU UR39, c[0x0][0xb30] ;  /* 0x00016600ff2777ac */ /* 0x000e620008000800 */
[----:B------:R-:W1:Y:S01]  /*5d40*/  LDCU.64 UR46, c[0x0][0x888] ;  /* 0x00011100ff2e77ac */ /* 0x000e620008000a00 */
[----:B------:R-:W1:Y:S01]  /*5d50*/  LDCU.64 UR40, c[0x0][0xb28] ;  /* 0x00016500ff2877ac */ /* 0x000e620008000a00 */
[----:B------:R-:W1:Y:S01]  /*5d60*/  LDCU.64 UR60, c[0x0][0x890] ;  /* 0x00011200ff3c77ac */ /* 0x000e620008000a00 */
[----:B------:R-:W1:Y:S01]  /*5d70*/  LDCU.128 UR52, c[0x0][0xb10] ;  /* 0x00016200ff3477ac */ /* 0x000e620008000c00 */
[----:B------:R-:W1:Y:S02]  /*5d80*/  LDCU UR56, c[0x0][0x374] ;  /* 0x00006e80ff3877ac */ /* 0x000e640008000800 */
[----:B-1234-:R-:W-:-:S07]  /*5d90*/  IMAD.IADD R37, R0, 0x1, R37 ;  /* 0x0000000100257824 */ /* 0x01efce00078e0225 */
.L_x_148:
[C---:B------:R-:W-:Y:S02]  /*5da0*/  LEA R3, R89.reuse, UR44, 0x3 ;  /* 0x0000002c59037c11 */ /* 0x040fe4000f8e18ff */
[----:B------:R-:W-:Y:S02]  /*5db0*/  SHF.L.U32 R0, R92, 0x1f, RZ ;  /* 0x0000001f5c007819 */ /* 0x000fe400000006ff */
[----:B------:R-:W-:Y:S02]  /*5dc0*/  LEA R5, R89, UR44, 0x4 ;  /* 0x0000002c59057c11 */ /* 0x000fe4000f8e20ff */
[----:B-1----:R-:W1:Y:S02]  /*5dd0*/  SYNCS.PHASECHK.TRANS64.TRYWAIT P0, [R3+URZ+0x190], R0 ;  /* 0x00019000030075a7 */ /* 0x002e6400080011ff */
[----:B-1----:R-:W-:Y:S05]  /*5de0*/  @!P0 BRA `(.L_x_107) ;  /* 0x0000005400008947 */ /* 0x002fea0003800000 */
.L_x_224:
        /* <DEDUP_REMOVED lines=11> */
[----:B------:R-:W-:Y:S01]  /*5ea0*/  PLOP3.LUT P0, PT, PT, PT, UP1, 0x80, 0x8 ;  /* 0x000000000008781c */ /* 0x000fe20003f0f018 */
[----:B------:R-:W-:Y:S11]  /*5eb0*/  UP2UR UR45, UPR, URZ, 0x2 ;  /* 0x00000002ff2d7883 */ /* 0x000ff60008000000 */
[----:B------:R-:W-:Y:S01]  /*5ec0*/  @!UPT UIADD3 URZ, UPT, UPT, URZ, URZ, URZ ;  /* 0x000000fffffff290 */ /* 0x000fe2000fffe0ff */
[----:B-1----:R-:W-:Y:S02]  /*5ed0*/  @P0 SHF.R.U32.HI R0, RZ, 0x10, R5 ;  /* 0x00000010ff000819 */ /* 0x002fe40000011605 */
        /* <DEDUP_REMOVED lines=12> */
[----:B------:R-:W2:Y:S01]  /*5fa0*/  LDCU UR12, c[0x0][0xb20] ;  /* 0x00016400ff0c77ac */ /* 0x000ea20008000800 */
[----:B------:R-:W-:Y:S02]  /*5fb0*/  UIMAD.WIDE.U32 UR4, UR56, UR55, URZ ;  /* 0x00000037380472a5 */ /* 0x000fe4000f8e00ff */
[----:B------:R-:W-:Y:S02]  /*5fc0*/  UIMAD.WIDE.U32 UR6, UR57, UR52, URZ ;  /* 0x00000034390672a5 */ /* 0x000fe4000f8e00ff */
[----:B------:R-:W-:Y:S02]  /*5fd0*/  UISETP.NE.AND UP0, UPT, UR54, 0x1, UPT ;  /* 0x000000013600788c */ /* 0x000fe4000bf05270 */
[----:B------:R-:W-:Y:S02]  /*5fe0*/  UIMAD.WIDE.U32 UR8, UR37, UR55, URZ ;  /* 0x00000037250872a5 */ /* 0x000fe4000f8e00ff */
[----:B------:R-:W-:Y:S02]  /*5ff0*/  UIMAD.WIDE.U32 UR10, UR38, UR52, URZ ;  /* 0x00000034260a72a5 */ /* 0x000fe4000f8e00ff */
[----:B------:R-:W-:Y:S02]  /*6000*/  UISETP.NE.AND UP1, UPT, UR43, 0x1, UPT ;  /* 0x000000012b00788c */ /* 0x000fe4000bf25270 */
[----:B------:R-:W-:Y:S01]  /*6010*/  UISETP.NE.AND UP2, UPT, UR42, 0x1, UPT ;  /* 0x000000012a00788c */ /* 0x000fe2000bf45270 */
[----:B------:R-:W-:Y:S02]  /*6020*/  UMOV UR4, UR5 ;  /* 0x0000000500047c82 */ /* 0x000fe40008000000 */
[----:B--2---:R-:W-:Y:S03]  /*6030*/  USHF.R.U32.HI UR5, URZ, UR12, UR4 ;  /* 0x0000000cff057299 */ /* 0x004fe60008011604 */
[----:B------:R-:W-:Y:S02]  /*6040*/  UMOV UR4, UR7 ;  /* 0x0000000700047c82 */ /* 0x000fe40008000000 */
[----:B------:R-:W-:Y:S02]  /*6050*/  USHF.R.U32.HI UR7, URZ, UR53, UR4 ;  /* 0x00000035ff077299 */ /* 0x000fe40008011604 */
[----:B------:R-:W-:Y:S02]  /*6060*/  USEL UR4, UR56, UR5, !UP0 ;  /* 0x0000000538047287 */ /* 0x000fe4000c000000 */
[----:B------:R-:W-:Y:S01]  /*6070*/  USEL UR7, UR57, UR7, !UP1 ;  /* 0x0000000739077287 */ /* 0x000fe2000c800000 */
[----:B------:R-:W-:Y:S01]  /*6080*/  UMOV UR5, UR9 ;  /* 0x0000000900057c82 */ /* 0x000fe20008000000 */
[----:B------:R-:W-:Y:S02]  /*6090*/  UIMAD.WIDE.U32 UR8, UR4, UR40, URZ ;  /* 0x00000028040872a5 */ /* 0x000fe4000f8e00ff */
[----:B------:R-:W-:Y:S03]  /*60a0*/  USHF.R.U32.HI UR6, URZ, UR12, UR5 ;  /* 0x0000000cff067299 */ /* 0x000fe60008011605 */
[----:B------:R-:W-:Y:S01]  /*60b0*/  UMOV UR5, UR11 ;  /* 0x0000000b00057c82 */ /* 0x000fe20008000000 */
[----:B------:R-:W-:Y:S02]  /*60c0*/  UIMAD.WIDE.U32 UR10, UR7, UR40, URZ ;  /* 0x00000028070a72a5 */ /* 0x000fe4000f8e00ff */
[----:B------:R-:W-:Y:S02]  /*60d0*/  USHF.R.U32.HI UR12, URZ, UR53, UR5 ;  /* 0x00000035ff0c7299 */ /* 0x000fe40008011605 */
[----:B------:R-:W-:Y:S01]  /*60e0*/  USEL UR6, UR37, UR6, !UP0 ;  /* 0x0000000625067287 */ /* 0x000fe2000c000000 */
[----:B------:R-:W-:Y:S02]  /*60f0*/  UMOV UR5, UR9 ;  /* 0x0000000900057c82 */ /* 0x000fe40008000000 */
[----:B------:R-:W-:Y:S01]  /*6100*/  UMOV UR10, UR11 ;  /* 0x0000000b000a7c82 */ /* 0x000fe20008000000 */
[----:B------:R-:W-:Y:S02]  /*6110*/  @UP2 USHF.R.U32.HI UR4, URZ, UR41, UR5 ;  /* 0x00000029ff042299 */ /* 0x000fe40008011605 */
[----:B------:R-:W-:Y:S02]  /*6120*/  @UP2 USHF.R.U32.HI UR7, URZ, UR41, UR10 ;  /* 0x00000029ff072299 */ /* 0x000fe4000801160a */
[----:B------:R-:W-:Y:S02]  /*6130*/  UIMAD UR4, UR42, UR4, URZ ;  /* 0x000000042a0472a4 */ /* 0x000fe4000f8e02ff */
        /* <DEDUP_REMOVED lines=8> */
[----:B------:R-:W-:Y:S02]  /*61c0*/  USEL UR11, UR6, UR4, !UP2 ;  /* 0x00000004060b7287 */ /* 0x000fe4000d000000 */
[----:B------:R-:W-:Y:S02]  /*61d0*/  UIADD3 UR8, UPT, UPT, -UR5, URZ, URZ ;  /* 0x000000ff05087290 */ /* 0x000fe4000fffe1ff */
[----:B------:R-:W-:Y:S01]  /*61e0*/  UIADD3 UR10, UPT, UPT, -UR11, URZ, URZ ;  /* 0x000000ff0b0a7290 */ /* 0x000fe2000fffe1ff */
[----:B------:R-:W-:Y:S01]  /*61f0*/  @!UP0 UMOV UR4, UR9 ;  /* 0x0000000900048c82 */ /* 0x000fe20008000000 */
[----:B------:R-:W-:Y:S02]  /*6200*/  UIADD3 UR9, UPT, UPT, -UR6, URZ, URZ ;  /* 0x000000ff06097290 */ /* 0x000fe4000fffe1ff */
[----:B------:R-:W-:Y:S02]  /*6210*/  @!UP0 USHF.R.U32.HI UR4, URZ, UR41, UR4 ;  /* 0x00000029ff048299 */ /* 0x000fe40008011604 */
[----:B------:R-:W-:Y:S02]  /*6220*/  UIMAD UR10, UR42, UR10, UR6 ;  /* 0x0000000a2a0a72a4 */ /* 0x000fe4000f8e0206 */
[----:B------:R-:W-:Y:S04]  /*6230*/  @!UP0 USEL UR4, UR5, UR4, !UP2 ;  /* 0x0000000405048287 */ /* 0x000fe8000d000000 */
[----:B------:R-:W-:Y:S02]  /*6240*/  @!UP0 UIMAD UR10, UR7, UR10, UR4 ;  /* 0x0000000a070a82a4 */ /* 0x000fe4000f8e0204 */
[----:B------:R-:W-:Y:S02]  /*6250*/  @!UP0 UIADD3 UR11, UPT, UPT, UR11, -UR4, URZ ;  /* 0x800000040b0b8290 */ /* 0x000fe4000fffe0ff */
[----:B------:R-:W-:Y:S02]  /*6260*/  UIMAD UR7, UR43, UR8, UR38 ;  /* 0x000000082b0772a4 */ /* 0x000fe4000f8e0226 */
[----:B------:R-:W-:Y:S02]  /*6270*/  @!UP0 UIMAD UR6, UR11, UR42, UR5 ;  /* 0x0000002a0b0682a4 */ /* 0x000fe4000f8e0205 */
[----:B------:R-:W-:Y:S01]  /*6280*/  UIMAD UR4, UR54, UR9, UR37 ;  /* 0x00000009360472a4 */ /* 0x000fe2000f8e0225 */
[----:B------:R-:W-:Y:S02]  /*6290*/  @!UP0 UMOV UR5, UR10 ;  /* 0x0000000a00058c82 */ /* 0x000fe40008000000 */
[----:B------:R-:W-:Y:S02]  /*62a0*/  UIMAD UR38, UR5, UR43, UR7 ;  /* 0x0000002b052672a4 */ /* 0x000fe4000f8e0207 */
[----:B------:R-:W-:Y:S11]  /*62b0*/  UIMAD UR37, UR6, UR54, UR4 ;  /* 0x00000036062572a4 */ /* 0x000ff6000f8e0204 */
[----:B------:R-:W-:Y:S01]  /*62c0*/  @!UPT UIADD3 URZ, UPT, UPT, URZ, URZ, URZ ;  /* 0x000000fffffff290 */ /* 0x000fe2000fffe0ff */
.L_x_108:
[----:B------:R-:W-:Y:S01]  /*62d0*/  UISETP.NE.AND UP0, UPT, UR39, 0x1, UPT ;  /* 0x000000012700788c */ /* 0x000fe2000bf05270 */
[----:B------:R-:W-:Y:S01]  /*62e0*/  IADD3 R89, PT, PT, R89, 0x1, RZ ;  /* 0x0000000159597810 */ /* 0x000fe20007ffe0ff */
[----:B------:R-:W-:Y:S02]  /*62f0*/  UIADD3 UR11, UPT, UPT, UR44, 0x400, URZ ;  /* 0x000004002c0b7890 */ /* 0x000fe4000fffe0ff */
[----:B------:R-:W-:Y:S02]  /*6300*/  USHF.L.U32 UR50, UR16, 0x6, URZ ;  /* 0x0000000610327899 */ /* 0x000fe400080006ff */
[----:B------:R-:W-:Y:S05]  /*6310*/  USHF.L.U32 UR49, UR20, 0x8, URZ ;  /* 0x0000000814317899 */ /* 0x000fea00080006ff */
[----:B------:R-:W2:Y:S01]  /*6320*/  @!UP0 LDCU.128 UR12, c[0x0][0xb10] ;  /* 0x00016200ff0c87ac */ /* 0x000ea20008000c00 */
[----:B------:R-:W3:Y:S01]  /*6330*/  @!UP0 LDCU UR5, c[0x0][0xb0c] ;  /* 0x00016180ff0587ac */ /* 0x000ee20008000800 */
[----:B------:R-:W4:Y:S01]  /*6340*/  @!UP0 LDCU UR10, c[0x0][0xb20] ;  /* 0x00016400ff0a87ac */ /* 0x000f220008000800 */
[----:B--2---:R-:W-:Y:S02]  /*6350*/  UIMAD.WIDE.U32 UR8, UR38, UR12, URZ ;  /* 0x0000000c260872a5 */ /* 0x004fe4000f8e00ff */
[----:B------:R-:W-:Y:S02]  /*6360*/  UIMAD.WIDE.U32 UR6, UR37, UR15, URZ ;  /* 0x0000000f250672a5 */ /* 0x000fe4000f8e00ff */
[----:B------:R-:W-:Y:S03]  /*6370*/  @!UP0 UISETP.NE.AND UP1, UPT, UR14, 0x1, UPT ;  /* 0x000000010e00888c */ /* 0x000fe6000bf25270 */
[----:B------:R-:W-:Y:S01]  /*6380*/  @!UP0 UMOV UR4, UR9 ;  /* 0x0000000900048c82 */ /* 0x000fe20008000000 */
[----:B---3--:R-:W-:Y:S02]  /*6390*/  @!UP0 UISETP.NE.AND UP2, UPT, UR5, 0x1, UPT ;  /* 0x000000010500888c */ /* 0x008fe4000bf45270 */
[----:B------:R-:W-:Y:S01]  /*63a0*/  @!UP0 USHF.R.U32.HI UR4, URZ, UR13, UR4 ;  /* 0x0000000dff048299 */ /* 0x000fe20008011604 */
[----:B------:R-:W-:Y:S02]  /*63b0*/  @!UP0 UMOV UR6, UR7 ;  /* 0x0000000700068c82 */ /* 0x000fe40008000000 */
[----:B----4-:R-:W-:Y:S02]  /*63c0*/  @!UP0 USHF.R.U32.HI UR6, URZ, UR10, UR6 ;  /* 0x0000000aff068299 */ /* 0x010fe40008011606 */
[----:B------:R-:W-:Y:S02]  /*63d0*/  @!UP0 USEL UR7, UR38, UR4, !UP2 ;  /* 0x0000000426078287 */ /* 0x000fe4000d000000 */
[----:B------:R-:W-:Y:S04]  /*63e0*/  @!UP0 USEL UR6, UR37, UR6, !UP1 ;  /* 0x0000000625068287 */ /* 0x000fe8000c800000 */
[----:B------:R-:W-:Y:S02]  /*63f0*/  @!UP0 UIADD3 UR4, UPT, UPT, -UR7, UR6, URZ ;  /* 0x0000000607048290 */ /* 0x000fe4000fffe1ff */
[----:B------:R-:W-:Y:S02]  /*6400*/  @!UP0 UIADD3 UR6, UPT, UPT, UR7, -UR6, URZ ;  /* 0x8000000607068290 */ /* 0x000fe4000fffe0ff */
[----:B------:R-:W-:Y:S02]  /*6410*/  @!UP0 UIMAD UR38, UR4, UR5, UR38 ;  /* 0x00000005042682a4 */ /* 0x000fe4000f8e0226 */
[----:B------:R-:W-:Y:S02]  /*6420*/  @!UP0 UIMAD UR37, UR6, UR14, UR37 ;  /* 0x0000000e062582a4 */ /* 0x000fe4000f8e0225 */
[----:B------:R-:W-:Y:S09]  /*6430*/  ULOP3.LUT UP0, URZ, UR11, 0x1b0, URZ, 0xc0, !UPT ;  /* 0x000001b00bff7892 */ /* 0x000ff2000f80c0ff */
[----:B------:R-:W-:Y:S05]  /*6440*/  BRA.U !UP0, `(.L_x_109) ;  /* 0x0000000108407547 */ /* 0x000fea000b800000 */
[----:B------:R-:W2:Y:S01]  /*6450*/  LDCU.64 UR8, c[0x4][0x88] ;  /* 0x01001100ff0877ac */ /* 0x000ea20008000a00 */
[----:B------:R-:W-:Y:S01]  /*6460*/  MOV R3, 0x0 ;  /* 0x0000000000037802 */ /* 0x000fe20000000f00 */
[----:B------:R-:W-:Y:S02]  /*6470*/  HFMA2 R12, -RZ, RZ, 0, 5.9604644775390625e-08 ;  /* 0x00000001ff0c7431 */ /* 0x000fe400000001ff */
[----:B------:R-:W-:Y:S02]  /*6480*/  IMAD.MOV.U32 R8, RZ, RZ, 0x70 ;  /* 0x00000070ff087424 */ /* 0x000fe400078e00ff */
[----:B------:R-:W-:Y:S01]  /*6490*/  IMAD.MOV.U32 R13, RZ, RZ, RZ ;  /* 0x000000ffff0d7224 */ /* 0x000fe200078e00ff */
[----:B------:R-:W3:Y:S01]  /*64a0*/  LDCU.64 UR6, c[0x4][0x90] ;  /* 0x01001200ff0677ac */ /* 0x000ee20008000a00 */
[----:B------:R-:W4:Y:S01]  /*64b0*/  LDC.64 R2, c[0x4][R3] ;  /* 0x0100000003027b82 */ /* 0x000f220000000a00 */
[----:B------:R-:W1:Y:S01]  /*64c0*/  LDCU.64 UR4, c[0x4][0x8] ;  /* 0x01000100ff0477ac */ /* 0x000e620008000a00 */
[----:B--2---:R-:W-:Y:S01]  /*64d0*/  MOV R5, UR9 ;  /* 0x0000000900057c02 */ /* 0x004fe20008000f00 */
[----:B------:R-:W-:Y:S01]  /*64e0*/  IMAD.U32 R4, RZ, RZ, UR8 ;  /* 0x00000008ff047e24 */ /* 0x000fe2000f8e00ff */
[----:B---3--:R-:W-:Y:S01]  /*64f0*/  MOV R7, UR7 ;  /* 0x0000000700077c02 */ /* 0x008fe20008000f00 */
[----:B------:R-:W-:Y:S01]  /*6500*/  IMAD.U32 R6, RZ, RZ, UR6 ;  /* 0x00000006ff067e24 */ /* 0x000fe2000f8e00ff */
[----:B-1----:R-:W-:Y:S01]  /*6510*/  MOV R11, UR5 ;  /* 0x00000005000b7c02 */ /* 0x002fe20008000f00 */
[----:B------:R-:W-:Y:S02]  /*6520*/  IMAD.U32 R10, RZ, RZ, UR4 ;  /* 0x00000004ff0a7e24 */ /* 0x000fe4000f8e00ff */
[----:B------:R-:W-:Y:S07]  /*6530*/  LEPC R20, `(.L_x_109) ;  /* 0x000000001014794e */ /* 0x000fee0000000000 */
[----:B----45:R-:W-:Y:S05]  /*6540*/  CALL.ABS.NOINC R2 ;  /* 0x0000000002007343 */ /* 0x030fea0003c00000 */
.L_x_109:
[----:B------:R-:W-:Y:S01]  /*6550*/  LOP3.LUT P0, RZ, R96, 0x1b0, RZ, 0xc0, !PT ;  /* 0x000001b060ff7812 */ /* 0x000fe2000780c0ff */
[----:B------:R-:W-:Y:S11]  /*6560*/  BSSY.RECONVERGENT B6, `(.L_x_110) ;  /* 0x0000013000067945 */ /* 0x000ff60003800200 */
[----:B------:R-:W-:Y:S01]  /*6570*/  @!UPT UIADD3 URZ, UPT, UPT, URZ, URZ, URZ ;  /* 0x000000fffffff290 */ /* 0x000fe2000fffe0ff */
[----:B------:R-:W-:Y:S05]  /*6580*/  @!P0 BRA `(.L_x_111) ;  /* 0x0000000000408947 */ /* 0x000fea0003800000 */
        /* <DEDUP_REMOVED lines=16> */
.L_x_111:
[----:B------:R-:W-:Y:S05]  /*6690*/  BSYNC.RECONVERGENT B6 ;  /* 0x0000000000067941 */ /* 0x000fea0003800200 */
.L_x_110:
[----:B------:R-:W-:Y:S01]  /*66a0*/  R2UR UR4, R88 ;  /* 0x00000000580472ca */ /* 0x000fe200000e0000 */
[----:B------:R-:W-:Y:S01]  /*66b0*/  UISETP.NE.U32.AND UP0, UPT, UR60, URZ, UPT ;  /* 0x000000ff3c00728c */ /* 0x000fe2000bf05070 */
[----:B------:R-:W-:Y:S02]  /*66c0*/  ISETP.NE.U32.AND P4, PT, R82, RZ, PT ;  /* 0x000000ff5200720c */ /* 0x000fe40003f85070 */
[----:B------:R-:W-:Y:S01]  /*66d0*/  ISETP.NE.U32.AND P2, PT, RZ, UR46, PT ;  /* 0x0000002eff007c0c */ /* 0x000fe2000bf45070 */
[----:B------:R-:W-:Y:S01]  /*66e0*/  UISETP.NE.AND.EX UP1, UPT, UR61, URZ, UPT, UP0 ;  /* 0x000000ff3d00728c */ /* 0x000fe2000bf25300 */
[----:B------:R-:W-:Y:S01]  /*66f0*/  ISETP.NE.AND.EX P4, PT, R83, RZ, PT, P4 ;  /* 0x000000ff5300720c */ /* 0x000fe20003f85340 */
[----:B------:R-:W-:Y:S01]  /*6700*/  UPLOP3.LUT UP0, UPT, UPT, UPT, UPT, 0x40, 0x4 ;  /* 0x000000000004789c */ /* 0x000fe20003f0e870 */
[----:B------:R-:W-:Y:S05]  /*6710*/  ISETP.NE.AND.EX P2, PT, RZ, UR47, PT, P2 ;  /* 0x0000002fff007c0c */ /* 0x000fea000bf45320 */
[----:B------:R-:W-:Y:S06]  /*6720*/  UISETP.NE.AND UP2, UPT, UR4, URZ, UPT ;  /* 0x000000ff0400728c */ /* 0x000fec000bf45270 */
[----:B------:R-:W-:Y:S05]  /*6730*/  PLOP3.LUT P1, PT, PT, PT, UP2, 0x80, 0x8 ;  /* 0x000000000008781c */ /* 0x000fea0003f2f028 */
[----:B------:R-:W-:Y:S06]  /*6740*/  @UP2 UPLOP3.LUT UP0, UPT, UPT, UPT, UP1, 0x80, 0x8 ;  /* 0x000000000008289c */ /* 0x000fec0003f0f010 */
[----:B------:R-:W-:Y:S01]  /*6750*/  PLOP3.LUT P0, PT, PT, PT, UP0, 0x80, 0x8 ;  /* 0x000000000008781c */ /* 0x000fe20003f0f008 */
[----:B------:R-:W-:Y:S01]  /*6760*/  @!UPT UIADD3 URZ, UPT, UPT, URZ, URZ, URZ ;  /* 0x000000fffffff290 */ /* 0x000fe2000fffe0ff */
[----:B------:R-:W-:Y:S11]  /*6770*/  BRA.U !UP1, `(.L_x_112) ;  /* 0x00000001093c7547 */ /* 0x000ff6000b800000 */
[----:B------:R-:W-:Y:S01]  /*6780*/  UISETP.NE.U32.AND UP0, UPT, UR46, URZ, UPT ;  /* 0x000000ff2e00728c */ /* 0x000fe2000bf05070 */
[----:B-1----:R-:W-:Y:S01]  /*6790*/  HFMA2 R0, -RZ, RZ, 0, 5.9604644775390625e-08 ;  /* 0x00000001ff007431 */ /* 0x002fe200000001ff */
[----:B------:R-:W1:Y:S01]  /*67a0*/  LDCU.64 UR8, c[0x0][0x358] ;  /* 0x00006b00ff0877ac */ /* 0x000e620008000a00 */
[----:B------:R-:W-:Y:S01]  /*67b0*/  IMAD.MOV.U32 R85, RZ, RZ, 0x1 ;  /* 0x00000001ff557424 */ /* 0x000fe200078e00ff */
[----:B------:R-:W-:Y:S06]  /*67c0*/  UISETP.NE.AND.EX UP0, UPT, UR47, URZ, UPT, UP0 ;  /* 0x000000ff2f00728c */ /* 0x000fec000bf05300 */
[----:B------:R-:W-:Y:S05]  /*67d0*/  PLOP3.LUT P3, PT, PT, PT, UP0, 0x80, 0x8 ;  /* 0x000000000008781c */ /* 0x000fea0003f6f008 */
[----:B------:R-:W2:Y:S01]  /*67e0*/  @UP0 LDCU.64 UR4, c[0x0][0x888] ;  /* 0x00011100ff0407ac */ /* 0x000ea20008000a00 */
[----:B------:R-:W-:Y:S07]  /*67f0*/  @UP0 UIMAD UR6, UR36, UR60, URZ ;  /* 0x0000003c240602a4 */ /* 0x000fee000f8e02ff */
[----:B------:R-:W-:Y:S01]  /*6800*/  @!P3 PRMT R85, R0, 0x7610, R85 ;  /* 0x000076100055b816 */ /* 0x000fe20000000055 */
[----:B--2---:R-:W-:Y:S06]  /*6810*/  @UP0 UIMAD.WIDE UR4, UR6, 0x4, UR4 ;  /* 0x00000004060408a5 */ /* 0x004fec000f8e0204 */
[----:B------:R-:W-:Y:S01]  /*6820*/  IMAD.U32 R2, RZ, RZ, UR4 ;  /* 0x00000004ff027e24 */ /* 0x000fe2000f8e00ff */
[----:B------:R-:W-:Y:S04]  /*6830*/  MOV R3, UR5 ;  /* 0x0000000500037c02 */ /* 0x000fe80008000f00 */
[----:B------:R-:W2:Y:S01]  /*6840*/  @!UP0 LDCU UR4, c[0x0][0x880] ;  /* 0x00011000ff0487ac */ /* 0x000ea20008000800 */
[----:B-1---5:R3:W5:Y:S02]  /*6850*/  @P3 LDG.E R41, desc[UR8][R2.64] ;  /* 0x0000000802293981 */ /* 0x022764000c1e1900 */
[----:B--23--:R-:W-:Y:S02]  /*6860*/  @!P3 IMAD.U32 R41, RZ, RZ, UR4 ;  /* 0x00000004ff29be24 */ /* 0x00cfe4000f8e00ff */
.L_x_112:
[----:B------:R-:W-:Y:S05]  /*6870*/  @!P4 BRA `(.L_x_113) ;  /* 0x000000000024c947 */ /* 0x000fea0003800000 */
[----:B------:R-:W-:Y:S01]  /*6880*/  ISETP.NE.U32.AND P3, PT, R80, RZ, PT ;  /* 0x000000ff5000720c */ /* 0x000fe20003f65070 */
[----:B------:R-:W2:Y:S03]  /*6890*/  LDCU.64 UR4, c[0x0][0x358] ;  /* 0x00006b00ff0477ac */ /* 0x000ea60008000a00 */
[----:B------:R-:W-:Y:S11]  /*68a0*/  ISETP.NE.AND.EX P3, PT, R81, RZ, PT, P3 ;  /* 0x000000ff5100720c */ /* 0x000ff60003f65330 */
[----:B------:R-:W-:Y:S02]  /*68b0*/  @!UPT UIADD3 URZ, UPT, UPT, URZ, URZ, URZ ;  /* 0x000000fffffff290 */ /* 0x000fe4000fffe0ff */
[----:B------:R-:W3:Y:S01]  /*68c0*/  @P3 LDC.64 R2, c[0x0][0x8a8] ;  /* 0x00022a00ff023b82 */ /* 0x000ee20000000a00 */
[----:B-1----:R-:W-:Y:S04]  /*68d0*/  @P3 IMAD R0, R82, UR36, RZ ;  /* 0x0000002452003c24 */ /* 0x002fe8000f8e02ff */
[----:B---3--:R-:W-:Y:S05]  /*68e0*/  @P3 IMAD.WIDE R2, R0, 0x4, R2 ;  /* 0x0000000400023825 */ /* 0x008fea00078e0202 */
[----:B--2--5:R2:W5:Y:S02]  /*68f0*/  @P3 LDG.E R38, desc[UR4][R2.64] ;  /* 0x0000000402263981 */ /* 0x024564000c1e1900 */
[----:B--2---:R-:W3:Y:S02]  /*6900*/  @!P3 LDC R38, c[0x0][0x8a0] ;  /* 0x00022800ff26bb82 */ /* 0x004ee40000000800 */
.L_x_113:
[----:B-----5:R-:W-:Y:S01]  /*6910*/  FSETP.NEU.AND P4, PT, R41, RZ, PT ;  /* 0x000000ff2900720b */ /* 0x020fe20003f8d000 */
[----:B------:R-:W-:Y:S01]  /*6920*/  BSSY B1, `(.L_x_114) ;  /* 0x0000042000017945 */ /* 0x000fe20003800000 */
[----:B------:R-:W-:Y:S01]  /*6930*/  SEL R6, RZ, 0xffffffff, P2 ;  /* 0xffffffffff067807 */ /* 0x000fe20001000000 */
[----:B------:R-:W-:Y:S01]  /*6940*/  IMAD.MOV.U32 R100, RZ, RZ, 0x1 ;  /* 0x00000001ff647424 */ /* 0x000fe200078e00ff */
[----:B------:R-:W-:Y:S02]  /*6950*/  LOP3.LUT P3, RZ, R85, 0xff, RZ, 0xc0, !PT ;  /* 0x000000ff55ff7812 */ /* 0x000fe4000786c0ff */
[----:B------:R-:W-:Y:S02]  /*6960*/  CS2R R78, SRZ ;  /* 0x00000000004e7805 */ /* 0x000fe4000001ff00 */
[----:B------:R-:W-:Y:S02]  /*6970*/  @P1 SEL R3, RZ, 0xffffffff, P4 ;  /* 0xffffffffff031807 */ /* 0x000fe40002000000 */
[----:B------:R-:W-:Y:S02]  /*6980*/  CS2R R76, SRZ ;  /* 0x00000000004c7805 */ /* 0x000fe4000001ff00 */
[----:B------:R-:W-:Y:S02]  /*6990*/  LEA R2, R93, UR44, 0x3 ;  /* 0x0000002c5d027c11 */ /* 0x000fe4000f8e18ff */
[----:B------:R-:W-:Y:S02]  /*69a0*/  CS2R R74, SRZ ;  /* 0x00000000004a7805 */ /* 0x000fe4000001ff00 */
[----:B------:R-:W-:Y:S02]  /*69b0*/  @P0 SEL R3, R6, R3, !P3 ;  /* 0x0000000306030207 */ /* 0x000fe40005800000 */
[----:B------:R-:W-:Y:S02]  /*69c0*/  CS2R R72, SRZ ;  /* 0x0000000000487805 */ /* 0x000fe4000001ff00 */
[----:B------:R-:W-:Y:S02]  /*69d0*/  LEA R71, R36, UR44, 0x3 ;  /* 0x0000002c24477c11 */ /* 0x000fe4000f8e18ff */
[----:B------:R-:W-:Y:S02]  /*69e0*/  @P1 LOP3.LUT R3, R3, 0x1, RZ, 0xc0, !PT ;  /* 0x0000000103031812 */ /* 0x000fe400078ec0ff */
[----:B------:R-:W-:Y:S02]  /*69f0*/  SHF.L.U32 R4, R94, 0x1f, RZ ;  /* 0x0000001f5e047819 */ /* 0x000fe400000006ff */
[----:B------:R-:W-:Y:S02]  /*6a00*/  ISETP.NE.U32.OR P6, PT, R3, 0x1, !P1 ;  /* 0x000000010300780c */ /* 0x000fe40004fc5470 */
[----:B------:R-:W-:Y:S02]  /*6a10*/  PLOP3.LUT P2, PT, PT, PT, UP1, 0x80, 0x8 ;  /* 0x000000000008781c */ /* 0x000fe40003f4f018 */
[----:B------:R-:W-:Y:S02]  /*6a20*/  LEA.HI R39, R36, R36, RZ, 0x1 ;  /* 0x0000002424277211 */ /* 0x000fe400078f08ff */
[----:B------:R-:W-:Y:S02]  /*6a30*/  SEL R3, RZ, 0xffffffff, P4 ;  /* 0xffffffffff037807 */ /* 0x000fe40002000000 */
[----:B------:R-:W-:Y:S01]  /*6a40*/  P2R R102, PR, RZ, 0x40 ;  /* 0x00000040ff667803 */ /* 0x000fe20000000000 */
[C---:B-1----:R-:W-:Y:S01]  /*6a50*/  IMAD.SHL.U32 R0, R39.reuse, 0x80, RZ ;  /* 0x0000008027007824 */ /* 0x042fe200078e00ff */
[----:B------:R-:W-:Y:S03]  /*6a60*/  LOP3.LUT R39, R39, 0xffe, RZ, 0xc0, !PT ;  /* 0x00000ffe27277812 */ /* 0x000fe600078ec0ff */
[----:B------:R-:W-:Y:S02]  /*6a70*/  @P6 SHF.L.U32 R5, R91, 0x1f, RZ ;  /* 0x0000001f5b056819 */ /* 0x000fe400000006ff */
[----:B------:R-:W-:Y:S01]  /*6a80*/  @P2 SEL R3, R6, R3, !P3 ;  /* 0x0000000306032207 */ /* 0x000fe20005800000 */
[----:B------:R-:W-:Y:S01]  /*6a90*/  IMAD.IADD R39, R36, 0x1, -R39 ;  /* 0x0000000124277824 */ /* 0x000fe200078e0a27 */
[----:B------:R-:W1:Y:S01]  /*6aa0*/  @P6 SYNCS.PHASECHK.TRANS64.TRYWAIT P1, [R2+URZ+0x140], R5 ;  /* 0x00014005020065a7 */ /* 0x000e6200080211ff */
[----:B------:R-:W-:Y:S02]  /*6ab0*/  LOP3.LUT R0, R0, 0xffffff00, RZ, 0xc0, !PT ;  /* 0xffffff0000007812 */ /* 0x000fe400078ec0ff */
[----:B------:R-:W-:Y:S03]  /*6ac0*/  LOP3.LUT R3, R3, 0x1, RZ, 0xc0, !PT ;  /* 0x0000000103037812 */ /* 0x000fe600078ec0ff */
[----:B------:R-:W-:Y:S01]  /*6ad0*/  IMAD.IADD R0, R37, 0x1, R0 ;  /* 0x0000000125007824 */ /* 0x000fe200078e0200 */
[----:B------:R-:W-:Y:S03]  /*6ae0*/  ISETP.NE.U32.AND P5, PT, R3, 0x1, PT ;  /* 0x000000010300780c */ /* 0x000fe60003fa5070 */
[----:B------:R-:W-:Y:S01]  /*6af0*/  IMAD R39, R39, 0x100000, R0 ;  /* 0x0010000027277824 */ /* 0x000fe200078e0200 */
[----:B------:R-:W-:Y:S01]  /*6b00*/  P2R R101, PR, RZ, 0x20 ;  /* 0x00000020ff657803 */ /* 0x000fe20000000000 */
[----:B------:R2:W4:Y:S01]  /*6b10*/  SYNCS.PHASECHK.TRANS64.TRYWAIT P0, [R71+URZ+0x1b0], R4 ;  /* 0x0001b004470075a7 */ /* 0x00052200080011ff */
[----:B-1----:R-:W-:Y:S01]  /*6b20*/  @P6 SEL R100, RZ, 0x1, !P1 ;  /* 0x00000001ff646807 */ /* 0x002fe20004800000 */
[----:B--2---:R-:W-:Y:S06]  /*6b30*/  @!P6 BRA `(.L_x_115) ;  /* 0x000000000080e947 */ /* 0x004fec0003800000 */
[----:B------:R-:W-:Y:S01]  /*6b40*/  @P5 IMAD R6, R93, 0x1000, R84 ;  /* 0x000010005d065824 */ /* 0x000fe200078e0254 */
[----:B------:R-:W1:Y:S01]  /*6b50*/  S2R R0, SR_CgaCtaId ;  /* 0x0000000000007919 */ /* 0x000e620000008800 */
[----:B------:R-:W-:Y:S01]  /*6b60*/  ISETP.NE.AND P1, PT, R100, RZ, PT ;  /* 0x000000ff6400720c */ /* 0x000fe20003f25270 */
[----:B------:R-:W-:Y:S01]  /*6b70*/  BSSY B0, `(.L_x_116) ;  /* 0x000000b000007945 */ /* 0x000fe20003800000 */
[----:B------:R-:W-:Y:S01]  /*6b80*/  @P5 VIADD R5, R6, UR44 ;  /* 0x0000002c06055c36 */ /* 0x000fe20008000000 */
[----:B------:R-:W-:Y:S02]  /*6b90*/  CS2R R74, SRZ ;  /* 0x00000000004a7805 */ /* 0x000fe4000001ff00 */
[----:B------:R-:W-:Y:S02]  /*6ba0*/  CS2R R72, SRZ ;  /* 0x0000000000487805 */ /* 0x000fe4000001ff00 */
[----:B------:R-:W-:Y:S01]  /*6bb0*/  CS2R R78, SRZ ;  /* 0x00000000004e7805 */ /* 0x000fe2000001ff00 */
[----:B------:R-:W-:Y:S01]  /*6bc0*/  @P5 IMAD R5, R95, -0x10, R5 ;  /* 0xfffffff05f055824 */ /* 0x000fe200078e0205 */
[----:B------:R-:W-:Y:S04]  /*6bd0*/  CS2R R76, SRZ ;  /* 0x00000000004c7805 */ /* 0x000fe8000001ff00 */
[----:B------:R-:W-:Y:S05]  /*6be0*/  @P1 BRA `(.L_x_117) ;  /* 0x00000000000c1947 */ /* 0x000fea0003800000 */
[----:B------:R-:W-:Y:S04]  /*6bf0*/  SHF.L.U32 R3, R91, 0x1f, RZ ;  /* 0x0000001f5b037819 */ /* 0x000fe800000006ff */
[----:B------:R-:W2:Y:S02]  /*6c00*/  SYNCS.PHASECHK.TRANS64.TRYWAIT P1, [R2+URZ+0x140], R3 ;  /* 0x00014003020075a7 */ /* 0x000ea400080211ff */
[----:B--2---:R-:W-:Y:S05]  /*6c10*/  @!P1 BRA `(.L_x_118) ;  /* 0x0000004400889947 */ /* 0x004fea0003800000 */
.L_x_117:
[----:B------:R-:W-:Y:S05]  /*6c20*/  BSYNC B0 ;  /* 0x0000000000007941 */ /* 0x000fea0003800000 */
.L_x_116:
[----:B------:R-:W-:Y:S01]  /*6c30*/  ISETP.NE.AND P1, PT, R101, RZ, PT ;  /* 0x000000ff6500720c */ /* 0x000fe20003f25270 */
[----:B--2---:R-:W-:Y:S02]  /*6c40*/  VIADD R3, R2, 0x160 ;  /* 0x0000016002037836 */ /* 0x004fe40000000000 */
[----:B------:R-:W-:Y:S03]  /*6c50*/  VIADD R93, R93, 0x1 ;  /* 0x000000015d5d7836 */ /* 0x000fe60000000000 */
[----:B-1----:R-:W-:Y:S07]  /*6c60*/  PRMT R0, R0, 0x654, R3 ;  /* 0x0000065400007816 */ /* 0x002fee0000000003 */
[----:B------:R1:W2:Y:S04]  /*6c70*/  @P1 LDS.128 R72, [R6+UR44+0x400] ;  /* 0x0004002c06481984 */ /* 0x0002a80008000c00 */
[----:B------:R1:W1:Y:S01]  /*6c80*/  @P1 LDS.128 R76, [R5+0x410] ;  /* 0x00041000054c1984 */ /* 0x0002620000000c00 */
[C---:B------:R-:W-:Y:S01]  /*6c90*/  ISETP.NE.AND P1, PT, R93.reuse, 0x4, PT ;  /* 0x000000045d00780c */ /* 0x040fe20003f25270 */
[----:B------:R-:W-:Y:S01]  /*6ca0*/  @!PT LDS RZ, [RZ] ;  /* 0x00000000fffff984 */ /* 0x000fe20000000800 */
[----:B------:R-:W-:Y:S01]  /*6cb0*/  @!PT LDS RZ, [RZ] ;  /* 0x00000000fffff984 */ /* 0x000fe20000000800 */
[----:B------:R-:W-:Y:S01]  /*6cc0*/  @!PT LDS RZ, [RZ] ;  /* 0x00000000fffff984 */ /* 0x000fe20000000800 */
[----:B------:R-:W-:Y:S01]  /*6cd0*/  @!PT LDS RZ, [RZ] ;  /* 0x00000000fffff984 */ /* 0x000fe20000000800 */
[----:B------:R5:W-:Y:S06]  /*6ce0*/  MEMBAR.ALL.CTA ;  /* 0x0000000000007992 */ /* 0x000bec0000008000 */
[----:B-----5:R-:W5:Y:S01]  /*6cf0*/  FENCE.VIEW.ASYNC.S ;  /* 0x00000000000073c6 */ /* 0x020f620000000000 */
[----:B------:R-:W-:Y:S01]  /*6d00*/  SEL R93, R93, RZ, P1 ;  /* 0x000000ff5d5d7207 */ /* 0x000fe20000800000 */
[----:B-----5:R5:W-:Y:S02]  /*6d10*/  SYNCS.ARRIVE.TRANS64.RED.A1T0 RZ, [R0+URZ], RZ ;  /* 0x000000ff00ff79a7 */ /* 0x020be400081004ff */
[----:B-----5:R-:W-:Y:S04]  /*6d20*/  SEL R0, RZ, 0x1, P1 ;  /* 0x00000001ff007807 */ /* 0x020fe80000800000 */
[----:B--2---:R-:W-:Y:S02]  /*6d30*/  LOP3.LUT R91, R91, R0, RZ, 0x3c, !PT ;  /* 0x000000005b5b7212 */ /* 0x004fe400078e3cff */
.L_x_115:
[----:B------:R-:W-:Y:S05]  /*6d40*/  BSYNC B1 ;  /* 0x0000000000017941 */ /* 0x000fea0003800000 */
.L_x_114:
[----:B------:R-:W-:Y:S04]  /*6d50*/  SHF.R.U32.HI R3, RZ, 0x15, R39 ;  /* 0x00000015ff037819 */ /* 0x000fe80000011627 */
[----:B------:R-:W-:Y:S01]  /*6d60*/  LOP3.LUT P1, RZ, R3, 0x3, R86, 0x48, !PT ;  /* 0x0000000303ff7812 */ /* 0x000fe20007824856 */
[----:B------:R-:W-:Y:S01]  /*6d70*/  @!UPT UIADD3 URZ, UPT, UPT, URZ, URZ, URZ ;  /* 0x000000fffffff290 */ /* 0x000fe2000fffe0ff */
[----:B----4-:R-:W-:Y:S11]  /*6d80*/  @P0 BRA `(.L_x_119) ;  /* 0x0000000000080947 */ /* 0x010ff60003800000 */
[----:B------:R-:W2:Y:S02]  /*6d90*/  SYNCS.PHASECHK.TRANS64.TRYWAIT P0, [R71+URZ+0x1b0], R4 ;  /* 0x0001b004470075a7 */ /* 0x000ea400080011ff */
[----:B--2---:R-:W-:Y:S05]  /*6da0*/  @!P0 BRA `(.L_x_120) ;  /* 0x0000004400388947 */ /* 0x004fea0003800000 */
.L_x_119:
[----:B------:R-:W-:Y:S05]  /*6db0*/  @!P1 BRA `(.L_x_121) ;  /* 0x0000000000409947 */ /* 0x000fea0003800000 */
[----:B------:R-:W1:Y:S01]  /*6dc0*/  LDCU.64 UR8, c[0x4][0x78] ;  /* 0x01000f00ff0877ac */ /* 0x000e620008000a00 */
[----:B------:R-:W-:Y:S01]  /*6dd0*/  MOV R3, 0x0 ;  /* 0x0000000000037802 */ /* 0x000fe20000000f00 */
[----:B------:R-:W-:Y:S02]  /*6de0*/  HFMA2 R12, -RZ, RZ, 0, 5.9604644775390625e-08 ;  /* 0x00000001ff0c7431 */ /* 0x000fe400000001ff */
[----:B------:R-:W-:Y:S02]  /*6df0*/  IMAD.MOV.U32 R8, RZ, RZ, 0x192 ;  /* 0x00000192ff087424 */ /* 0x000fe400078e00ff */
[----:B------:R-:W-:Y:S01]  /*6e00*/  IMAD.MOV.U32 R13, RZ, RZ, RZ ;  /* 0x000000ffff0d7224 */ /* 0x000fe200078e00ff */
[----:B------:R-:W4:Y:S01]  /*6e10*/  LDCU.64 UR6, c[0x4][0x80] ;  /* 0x01001000ff0677ac */ /* 0x000f220008000a00 */
[----:B------:R-:W3:Y:S01]  /*6e20*/  LDC.64 R2, c[0x4][R3] ;  /* 0x0100000003027b82 */ /* 0x000ee20000000a00 */
[----:B------:R-:W5:Y:S01]  /*6e30*/  LDCU.64 UR4, c[0x4][0x18] ;  /* 0x01000300ff0477ac */ /* 0x000f620008000a00 */
[----:B-1----:R-:W-:Y:S01]  /*6e40*/  MOV R5, UR9 ;  /* 0x0000000900057c02 */ /* 0x002fe20008000f00 */
[----:B--2---:R-:W-:Y:S01]  /*6e50*/  IMAD.U32 R4, RZ, RZ, UR8 ;  /* 0x00000008ff047e24 */ /* 0x004fe2000f8e00ff */
[----:B----4-:R-:W-:Y:S01]  /*6e60*/  MOV R7, UR7 ;  /* 0x0000000700077c02 */ /* 0x010fe20008000f00 */
[----:B------:R-:W-:Y:S01]  /*6e70*/  IMAD.U32 R6, RZ, RZ, UR6 ;  /* 0x00000006ff067e24 */ /* 0x000fe2000f8e00ff */
[----:B-----5:R-:W-:Y:S01]  /*6e80*/  MOV R11, UR5 ;  /* 0x00000005000b7c02 */ /* 0x020fe20008000f00 */
[----:B------:R-:W-:Y:S02]  /*6e90*/  IMAD.U32 R10, RZ, RZ, UR4 ;  /* 0x00000004ff0a7e24 */ /* 0x000fe4000f8e00ff */
[----:B------:R-:W-:Y:S07]  /*6ea0*/  LEPC R20, `(.L_x_121) ;  /* 0x000000001014794e */ /* 0x000fee0000000000 */
[----:B---3--:R-:W-:Y:S05]  /*6eb0*/  CALL.ABS.NOINC R2 ;  /* 0x0000000002007343 */ /* 0x008fea0003c00000 */
.L_x_121:
[-C--:B------:R-:W-:Y:S01]  /*6ec0*/  F2FP.F16.E5M2.UNPACK_B R42, R72.reuse ;  /* 0x00000048ff2a723e */ /* 0x080fe200020004ff */
[----:B------:R-:W-:Y:S05]  /*6ed0*/  WARPSYNC.ALL ;  /* 0x0000000000007948 */ /* 0x000fea0003800000 */
[----:B------:R-:W-:Y:S01]  /*6ee0*/  R2UR UR4, R39 ;  /* 0x00000000270472ca */ /* 0x000fe200000e0000 */
[--C-:B------:R-:W-:Y:S01]  /*6ef0*/  HADD2.F32 R40, -RZ, R42.reuse.H0_H0 ;  /* 0x2000002aff287230 */ /* 0x100fe20000004100 */
[----:B------:R-:W-:Y:S01]  /*6f00*/  F2FP.F16.E5M2.UNPACK_B R43, R72.H1 ;  /* 0x00000048ff2b723e */ /* 0x000fe200030004ff */
[----:B------:R-:W-:Y:S01]  /*6f10*/  HADD2.F32 R42, -RZ, R42.H1_H1 ;  /* 0x3000002aff2a7230 */ /* 0x000fe20000004100 */
[-C--:B------:R-:W-:Y:S01]  /*6f20*/  F2FP.F16.E5M2.UNPACK_B R45, R73.reuse ;  /* 0x00000049ff2d723e */ /* 0x080fe200020004ff */
[----:B------:R-:W-:Y:S01]  /*6f30*/  BSSY.RECONVERGENT B0, `(.L_x_122) ;  /* 0x0000099000007945 */ /* 0x000fe20003800200 */
[----:B------:R-:W-:Y:S01]  /*6f40*/  F2FP.F16.E5M2.UNPACK_B R47, R73.H1 ;  /* 0x00000049ff2f723e */ /* 0x000fe200030004ff */
[--C-:B------:R-:W-:Y:S01]  /*6f50*/  HADD2.F32 R44, -RZ, R43.reuse.H0_H0 ;  /* 0x2000002bff2c7230 */ /* 0x100fe20000004100 */
[-C--:B------:R-:W-:Y:S01]  /*6f60*/  F2FP.F16.E5M2.UNPACK_B R49, R74.reuse ;  /* 0x0000004aff31723e */ /* 0x080fe200020004ff */
[----:B------:R-:W-:Y:S01]  /*6f70*/  HADD2.F32 R46, -RZ, R43.H1_H1 ;  /* 0x3000002bff2e7230 */ /* 0x000fe20000004100 */
[----:B------:R-:W-:Y:S01]  /*6f80*/  F2FP.F16.E5M2.UNPACK_B R51, R74.H1 ;  /* 0x0000004aff33723e */ /* 0x000fe200030004ff */
[--C-:B------:R-:W-:Y:S01]  /*6f90*/  HADD2.F32 R43, -RZ, R45.reuse.H0_H0 ;  /* 0x2000002dff2b7230 */ /* 0x100fe20000004100 */
[-C--:B------:R-:W-:Y:S01]  /*6fa0*/  F2FP.F16.E5M2.UNPACK_B R53, R75.reuse ;  /* 0x0000004bff35723e */ /* 0x080fe200020004ff */
[----:B-12---:R-:W-:Y:S01]  /*6fb0*/  LDTM.16dp32bit_t0_t15.x32 R4, tmem[UR4] ;  /* 0x00000004000479ee */ /* 0x006fe20008a80000 */
[----:B------:R-:W3:Y:S01]  /*6fc0*/  LDTM.16dp32bit_t16_t31.x32 R4, tmem[UR4+0x20] ;  /* 0x00002004000479ee */ /* 0x000ee20008aa0000 */
[----:B------:R-:W-:Y:S01]  /*6fd0*/  IADD3 R112, PT, PT, R84, UR44, RZ ;  /* 0x0000002c54707c10 */ /* 0x000fe2000fffe0ff */
[----:B------:R-:W-:Y:S01]  /*6fe0*/  HADD2.F32 R48, -RZ, R45.H1_H1 ;  /* 0x3000002dff307230 */ /* 0x000fe20000004100 */
[----:B------:R-:W-:Y:S01]  /*6ff0*/  SHF.L.U32 R103, R90, 0x4, RZ ;  /* 0x000000045a677819 */ /* 0x000fe200000006ff */
[----:B------:R-:W-:Y:S01]  /*7000*/  HADD2.F32 R52, -RZ, R49.H1_H1 ;  /* 0x30000031ff347230 */ /* 0x000fe20000004100 */
[----:B------:R-:W-:Y:S01]  /*7010*/  F2FP.F16.E5M2.UNPACK_B R55, R75.H1 ;  /* 0x0000004bff37723e */ /* 0x000fe200030004ff */
[----:B------:R-:W-:Y:S01]  /*7020*/  HADD2.F32 R56, -RZ, R53.H1_H1 ;  /* 0x30000035ff387230 */ /* 0x000fe20000004100 */
[-C--:B------:R-:W-:Y:S01]  /*7030*/  F2FP.F16.E5M2.UNPACK_B R57, R76.reuse ;  /* 0x0000004cff39723e */ /* 0x080fe200020004ff */
[--C-:B------:R-:W-:Y:S01]  /*7040*/  HADD2.F32 R45, -RZ, R47.reuse.H0_H0 ;  /* 0x2000002fff2d7230 */ /* 0x100fe20000004100 */
[----:B------:R-:W-:Y:S01]  /*7050*/  F2FP.F16.E5M2.UNPACK_B R59, R76.H1 ;  /* 0x0000004cff3b723e */ /* 0x000fe200030004ff */
[----:B------:R-:W-:Y:S01]  /*7060*/  HADD2.F32 R50, -RZ, R47.H1_H1 ;  /* 0x3000002fff327230 */ /* 0x000fe20000004100 */
[-C--:B------:R-:W-:Y:S01]  /*7070*/  F2FP.F16.E5M2.UNPACK_B R61, R77.reuse ;  /* 0x0000004dff3d723e */ /* 0x080fe200020004ff */
[----:B------:R-:W-:Y:S01]  /*7080*/  HADD2.F32 R47, -RZ, R49.H0_H0 ;  /* 0x20000031ff2f7230 */ /* 0x000fe20000004100 */
[----:B------:R-:W-:Y:S01]  /*7090*/  F2FP.F16.E5M2.UNPACK_B R63, R77.H1 ;  /* 0x0000004dff3f723e */ /* 0x000fe200030004ff */
[----:B------:R-:W-:Y:S01]  /*70a0*/  HADD2.F32 R60, -RZ, R57.H1_H1 ;  /* 0x30000039ff3c7230 */ /* 0x000fe20000004100 */
[-C--:B------:R-:W-:Y:S01]  /*70b0*/  F2FP.F16.E5M2.UNPACK_B R65, R78.reuse ;  /* 0x0000004eff41723e */ /* 0x080fe200020004ff */
[----:B------:R-:W-:Y:S01]  /*70c0*/  HADD2.F32 R64, -RZ, R61.H1_H1 ;  /* 0x3000003dff407230 */ /* 0x000fe20000004100 */
[----:B------:R-:W-:Y:S01]  /*70d0*/  F2FP.F16.E5M2.UNPACK_B R67, R78.H1 ;  /* 0x0000004eff43723e */ /* 0x000fe200030004ff */
[----:B------:R-:W-:Y:S01]  /*70e0*/  HADD2.F32 R49, -RZ, R51.H0_H0 ;  /* 0x20000033ff317230 */ /* 0x000fe20000004100 */
[----:B------:R-:W-:Y:S01]  /*70f0*/  ISETP.NE.AND P0, PT, R97, RZ, PT ;  /* 0x000000ff6100720c */ /* 0x000fe20003f05270 */
[----:B------:R-:W-:Y:S01]  /*7100*/  HADD2.F32 R68, -RZ, R65.H1_H1 ;  /* 0x30000041ff447230 */ /* 0x000fe20000004100 */
[----:B------:R-:W-:Y:S01]  /*7110*/  ISETP.NE.AND P6, PT, R102, RZ, PT ;  /* 0x000000ff6600720c */ /* 0x000fe20003fc5270 */
[----:B------:R-:W-:Y:S02]  /*7120*/  HADD2.F32 R54, -RZ, R51.H1_H1 ;  /* 0x30000033ff367230 */ /* 0x000fe40000004100 */
[C---:B---3--:R-:W-:Y:S01]  /*7130*/  FMUL R0, R38.reuse, R4 ;  /* 0x0000000426007220 */ /* 0x048fe20000400000 */
[C---:B------:R-:W-:Y:S01]  /*7140*/  FMUL R2, R38.reuse, R5 ;  /* 0x0000000526027220 */ /* 0x040fe20000400000 */
[C---:B------:R-:W-:Y:S01]  /*7150*/  FMUL R4, R38.reuse, R8 ;  /* 0x0000000826047220 */ /* 0x040fe20000400000 */
[C---:B------:R-:W-:Y:S01]  /*7160*/  FMUL R5, R38.reuse, R9 ;  /* 0x0000000926057220 */ /* 0x040fe20000400000 */
[C---:B------:R-:W-:Y:S01]  /*7170*/  FFMA R0, R41.reuse, R40, R0 ;  /* 0x0000002829007223 */ /* 0x040fe20000000000 */
[C---:B------:R-:W-:Y:S01]  /*7180*/  FFMA R2, R41.reuse, R42, R2 ;  /* 0x0000002a29027223 */ /* 0x040fe20000000002 */
[C---:B------:R-:W-:Y:S01]  /*7190*/  FMUL R8, R38.reuse, R12 ;  /* 0x0000000c26087220 */ /* 0x040fe20000400000 */
[C---:B------:R-:W-:Y:S01]  /*71a0*/  FMUL R9, R38.reuse, R13 ;  /* 0x0000000d26097220 */ /* 0x040fe20000400000 */
[----:B------:R-:W-:Y:S02]  /*71b0*/  HADD2.F32 R51, -RZ, R53.H0_H0 ;  /* 0x20000035ff337230 */ /* 0x000fe40000004100 */
[C---:B------:R-:W-:Y:S01]  /*71c0*/  FMUL R12, R38.reuse, R16 ;  /* 0x00000010260c7220 */ /* 0x040fe20000400000 */
        /* <DEDUP_REMOVED lines=13> */
[C---:B------:R-:W-:Y:S01]  /*72a0*/  FFMA R3, R41.reuse, R44, R3 ;  /* 0x0000002c29037223 */ /* 0x040fe20000000003 */
[----:B------:R-:W-:Y:S01]  /*72b0*/  F2FP.F16.E5M2.UNPACK_B R40, R79 ;  /* 0x0000004fff28723e */ /* 0x000fe200020004ff */
[C---:B------:R-:W-:Y:S01]  /*72c0*/  FFMA R7, R41.reuse, R46, R7 ;  /* 0x0000002e29077223 */ /* 0x040fe20000000007 */
[C---:B------:R-:W-:Y:S01]  /*72d0*/  FFMA R4, R41.reuse, R43, R4 ;  /* 0x0000002b29047223 */ /* 0x040fe20000000004 */
[----:B------:R-:W-:Y:S01]  /*72e0*/  F2FP.F16.E5M2.UNPACK_B R42, R79.H1 ;  /* 0x0000004fff2a723e */ /* 0x000fe200030004ff */
[C---:B------:R-:W-:Y:S01]  /*72f0*/  FFMA R5, R41.reuse, R48, R5 ;  /* 0x0000003029057223 */ /* 0x040fe20000000005 */
[----:B------:R-:W-:Y:S01]  /*7300*/  FFMA R6, R41, R45, R6 ;  /* 0x0000002d29067223 */ /* 0x000fe20000000006 */
[----:B------:R-:W-:Y:S01]  /*7310*/  F2FP.SATFINITE.E5M2.F32.PACK_AB_MERGE_C R99, R7, R3, RZ ;  /* 0x000000030763723e */ /* 0x000fe200048060ff */
[C---:B------:R-:W-:Y:S01]  /*7320*/  FFMA R11, R41.reuse, R50, R11 ;  /* 0x00000032290b7223 */ /* 0x040fe2000000000b */
[C---:B------:R-:W-:Y:S01]  /*7330*/  FFMA R8, R41.reuse, R47, R8 ;  /* 0x0000002f29087223 */ /* 0x040fe20000000008 */
[----:B------:R-:W-:Y:S01]  /*7340*/  FMUL R10, R38, R14 ;  /* 0x0000000e260a7220 */ /* 0x000fe20000400000 */
[----:B------:R-:W-:Y:S01]  /*7350*/  F2FP.SATFINITE.E5M2.F32.PACK_AB_MERGE_C R104, R2, R0, R99 ;  /* 0x000000000268723e */ /* 0x000fe20004806063 */
[----:B------:R-:W-:Y:S01]  /*7360*/  FFMA R9, R41, R52, R9 ;  /* 0x0000003429097223 */ /* 0x000fe20000000009 */
[----:B------:R-:W-:Y:S01]  /*7370*/  F2FP.SATFINITE.E5M2.F32.PACK_AB_MERGE_C R105, R11, R6, RZ ;  /* 0x000000060b69723e */ /* 0x000fe200048060ff */
[----:B------:R-:W-:Y:S01]  /*7380*/  FFMA R10, R41, R49, R10 ;  /* 0x00000031290a7223 */ /* 0x000fe2000000000a */
[----:B------:R-:W-:Y:S01]  /*7390*/  IADD3 R99, PT, PT, R112, R103, RZ ;  /* 0x0000006770637210 */ /* 0x000fe20007ffe0ff */
[C---:B------:R-:W-:Y:S01]  /*73a0*/  FMUL R15, R38.reuse, R15 ;  /* 0x0000000f260f7220 */ /* 0x040fe20000400000 */
[--C-:B------:R-:W-:Y:S01]  /*73b0*/  HADD2.F32 R53, -RZ, R55.reuse.H0_H0 ;  /* 0x20000037ff357230 */ /* 0x100fe20000004100 */
[----:B------:R-:W-:Y:S01]  /*73c0*/  F2FP.SATFINITE.E5M2.F32.PACK_AB_MERGE_C R105, R5, R4, R105 ;  /* 0x000000040569723e */ /* 0x000fe20004806069 */
[----:B------:R-:W-:Y:S02]  /*73d0*/  HADD2.F32 R58, -RZ, R55.H1_H1 ;  /* 0x30000037ff3a7230 */ /* 0x000fe40000004100 */
[C---:B------:R-:W-:Y:S01]  /*73e0*/  FFMA R15, R41.reuse, R54, R15 ;  /* 0x00000036290f7223 */ /* 0x040fe2000000000f */
[C---:B------:R-:W-:Y:S01]  /*73f0*/  FFMA R12, R41.reuse, R51, R12 ;  /* 0x00000033290c7223 */ /* 0x040fe2000000000c */
[C---:B------:R-:W-:Y:S01]  /*7400*/  FFMA R13, R41.reuse, R56, R13 ;  /* 0x00000038290d7223 */ /* 0x040fe2000000000d */
[----:B------:R-:W-:Y:S02]  /*7410*/  HADD2.F32 R55, -RZ, R57.H0_H0 ;  /* 0x20000039ff377230 */ /* 0x000fe40000004100 */
[C---:B------:R-:W-:Y:S01]  /*7420*/  FMUL R14, R38.reuse, R18 ;  /* 0x00000012260e7220 */ /* 0x040fe20000400000 */
[C---:B------:R-:W-:Y:S01]  /*7430*/  FMUL R19, R38.reuse, R19 ;  /* 0x0000001326137220 */ /* 0x040fe20000400000 */
[--C-:B------:R-:W-:Y:S02]  /*7440*/  HADD2.F32 R57, -RZ, R59.reuse.H0_H0 ;  /* 0x2000003bff397230 */ /* 0x100fe40000004100 */
[C---:B------:R-:W-:Y:S01]  /*7450*/  FMUL R18, R38.reuse, R22 ;  /* 0x0000001626127220 */ /* 0x040fe20000400000 */
[C---:B------:R-:W-:Y:S01]  /*7460*/  FFMA R14, R41.reuse, R53, R14 ;  /* 0x00000035290e7223 */ /* 0x040fe2000000000e */
[----:B------:R-:W-:Y:S02]  /*7470*/  HADD2.F32 R62, -RZ, R59.H1_H1 ;  /* 0x3000003bff3e7230 */ /* 0x000fe40000004100 */
[C---:B------:R-:W-:Y:S01]  /*7480*/  FFMA R19, R41.reuse, R58, R19 ;  /* 0x0000003a29137223 */ /* 0x040fe20000000013 */
[----:B------:R-:W-:Y:S02]  /*7490*/  HADD2.F32 R59, -RZ, R61.H0_H0 ;  /* 0x2000003dff3b7230 */ /* 0x000fe40000004100 */
[C---:B------:R-:W-:Y:S01]  /*74a0*/  FMUL R23, R38.reuse, R23 ;  /* 0x0000001726177220 */ /* 0x040fe20000400000 */
[C---:B------:R-:W-:Y:S01]  /*74b0*/  FFMA R16, R41.reuse, R55, R16 ;  /* 0x0000003729107223 */ /* 0x040fe20000000010 */
[C---:B------:R-:W-:Y:S01]  /*74c0*/  FFMA R17, R41.reuse, R60, R17 ;  /* 0x0000003c29117223 */ /* 0x040fe20000000011 */
[--C-:B------:R-:W-:Y:S02]  /*74d0*/  HADD2.F32 R61, -RZ, R63.reuse.H0_H0 ;  /* 0x2000003fff3d7230 */ /* 0x100fe40000004100 */
[C---:B------:R-:W-:Y:S01]  /*74e0*/  FFMA R18, R41.reuse, R57, R18 ;  /* 0x0000003929127223 */ /* 0x040fe20000000012 */
[----:B------:R-:W-:Y:S02]  /*74f0*/  HADD2.F32 R66, -RZ, R63.H1_H1 ;  /* 0x3000003fff427230 */ /* 0x000fe40000004100 */
[C---:B------:R-:W-:Y:S01]  /*7500*/  FMUL R22, R38.reuse, R26 ;  /* 0x0000001a26167220 */ /* 0x040fe20000400000 */
[----:B------:R-:W-:Y:S02]  /*7510*/  HADD2.F32 R63, -RZ, R65.H0_H0 ;  /* 0x20000041ff3f7230 */ /* 0x000fe40000004100 */
[C---:B------:R-:W-:Y:S01]  /*7520*/  FFMA R23, R41.reuse, R62, R23 ;  /* 0x0000003e29177223 */ /* 0x040fe20000000017 */
[C---:B------:R-:W-:Y:S01]  /*7530*/  FMUL R27, R38.reuse, R27 ;  /* 0x0000001b261b7220 */ /* 0x040fe20000400000 */
[C---:B------:R-:W-:Y:S01]  /*7540*/  FFMA R20, R41.reuse, R59, R20 ;  /* 0x0000003b29147223 */ /* 0x040fe20000000014 */
[C---:B------:R-:W-:Y:S01]  /*7550*/  FFMA R21, R41.reuse, R64, R21 ;  /* 0x0000004029157223 */ /* 0x040fe20000000015 */
[--C-:B------:R-:W-:Y:S02]  /*7560*/  HADD2.F32 R65, -RZ, R67.reuse.H0_H0 ;  /* 0x20000043ff417230 */ /* 0x100fe40000004100 */
[C---:B------:R-:W-:Y:S01]  /*7570*/  FFMA R22, R41.reuse, R61, R22 ;  /* 0x0000003d29167223 */ /* 0x040fe20000000016 */
[----:B------:R-:W-:Y:S02]  /*7580*/  HADD2.F32 R70, -RZ, R67.H1_H1 ;  /* 0x30000043ff467230 */ /* 0x000fe40000004100 */
[C---:B------:R-:W-:Y:S01]  /*7590*/  FMUL R26, R38.reuse, R30 ;  /* 0x0000001e261a7220 */ /* 0x040fe20000400000 */
[--C-:B------:R-:W-:Y:S02]  /*75a0*/  HADD2.F32 R67, -RZ, R40.reuse.H0_H0 ;  /* 0x20000028ff437230 */ /* 0x100fe40000004100 */
[C---:B------:R-:W-:Y:S01]  /*75b0*/  FFMA R27, R41.reuse, R66, R27 ;  /* 0x00000042291b7223 */ /* 0x040fe2000000001b */
[C---:B------:R-:W-:Y:S01]  /*75c0*/  FMUL R31, R38.reuse, R31 ;  /* 0x0000001f261f7220 */ /* 0x040fe20000400000 */
[C---:B------:R-:W-:Y:S01]  /*75d0*/  FFMA R24, R41.reuse, R63, R24 ;  /* 0x0000003f29187223 */ /* 0x040fe20000000018 */
[----:B------:R-:W-:Y:S02]  /*75e0*/  HADD2.F32 R40, -RZ, R40.H1_H1 ;  /* 0x30000028ff287230 */ /* 0x000fe40000004100 */
[C---:B------:R-:W-:Y:S01]  /*75f0*/  FFMA R25, R41.reuse, R68, R25 ;  /* 0x0000004429197223 */ /* 0x040fe20000000019 */
[--C-:B------:R-:W-:Y:S02]  /*7600*/  HADD2.F32 R69, -RZ, R42.reuse.H0_H0 ;  /* 0x2000002aff457230 */ /* 0x100fe40000004100 */
[C---:B------:R-:W-:Y:S01]  /*7610*/  FFMA R26, R41.reuse, R65, R26 ;  /* 0x00000041291a7223 */ /* 0x040fe2000000001a */
[----:B------:R-:W-:Y:S02]  /*7620*/  HADD2.F32 R42, -RZ, R42.H1_H1 ;  /* 0x3000002aff2a7230 */ /* 0x000fe40000004100 */
[C---:B------:R-:W-:Y:S01]  /*7630*/  FMUL R30, R38.reuse, R34 ;  /* 0x00000022261e7220 */ /* 0x040fe20000400000 */
[----:B------:R-:W-:Y:S01]  /*7640*/  FFMA R31, R41, R70, R31 ;  /* 0x00000046291f7223 */ /* 0x000fe2000000001f */
[----:B------:R-:W-:Y:S01]  /*7650*/  FMUL R35, R38, R35 ;  /* 0x0000002326237220 */ /* 0x000fe20000400000 */
[----:B------:R-:W-:Y:S01]  /*7660*/  F2FP.SATFINITE.E5M2.F32.PACK_AB_MERGE_C R106, R15, R10, RZ ;  /* 0x0000000a0f6a723e */ /* 0x000fe200048060ff */
[----:B------:R-:W-:Y:S01]  /*7670*/  FFMA R28, R41, R67, R28 ;  /* 0x00000043291c7223 */ /* 0x000fe2000000001c */
[----:B------:R-:W-:Y:S01]  /*7680*/  F2FP.SATFINITE.E5M2.F32.PACK_AB_MERGE_C R107, R19, R14, RZ ;  /* 0x0000000e136b723e */ /* 0x000fe200048060ff */
[C---:B------:R-:W-:Y:S01]  /*7690*/  FFMA R29, R41.reuse, R40, R29 ;  /* 0x00000028291d7223 */ /* 0x040fe2000000001d */
[C---:B------:R-:W-:Y:S01]  /*76a0*/  FFMA R30, R41.reuse, R69, R30 ;  /* 0x00000045291e7223 */ /* 0x040fe2000000001e */
[----:B------:R-:W-:Y:S01]  /*76b0*/  FFMA R35, R41, R42, R35 ;  /* 0x0000002a29237223 */ /* 0x000fe20000000023 */
[----:B------:R-:W-:Y:S02]  /*76c0*/  F2FP.SATFINITE.E5M2.F32.PACK_AB_MERGE_C R106, R9, R8, R106 ;  /* 0x00000008096a723e */ /* 0x000fe4000480606a */
[----:B------:R-:W-:Y:S02]  /*76d0*/  F2FP.SATFINITE.E5M2.F32.PACK_AB_MERGE_C R107, R13, R12, R107 ;  /* 0x0000000c0d6b723e */ /* 0x000fe4000480606b */
[----:B------:R-:W-:Y:S02]  /*76e0*/  F2FP.SATFINITE.E5M2.F32.PACK_AB_MERGE_C R108, R23, R18, RZ ;  /* 0x00000012176c723e */ /* 0x000fe400048060ff */
[----:B------:R-:W-:Y:S01]  /*76f0*/  F2FP.SATFINITE.E5M2.F32.PACK_AB_MERGE_C R109, R27, R22, RZ ;  /* 0x000000161b6d723e */ /* 0x000fe200048060ff */
[----:B------:R1:W-:Y:S01]  /*7700*/  STS.128 [R84+UR44+0x4400], R104 ;  /* 0x0044006854007988 */ /* 0x0003e20008000c2c */
[----:B------:R-:W-:Y:S02]  /*7710*/  F2FP.SATFINITE.E5M2.F32.PACK_AB_MERGE_C R113, R31, R26, RZ ;  /* 0x0000001a1f71723e */ /* 0x000fe400048060ff */
[----:B------:R-:W-:Y:S02]  /*7720*/  F2FP.SATFINITE.E5M2.F32.PACK_AB_MERGE_C R114, R35, R30, RZ ;  /* 0x0000001e2372723e */ /* 0x000fe400048060ff */
[----:B------:R-:W-:Y:S02]  /*7730*/  F2FP.SATFINITE.E5M2.F32.PACK_AB_MERGE_C R108, R17, R16, R108 ;  /* 0x00000010116c723e */ /* 0x000fe4000480606c */
[----:B------:R-:W-:Y:S02]  /*7740*/  F2FP.SATFINITE.E5M2.F32.PACK_AB_MERGE_C R109, R21, R20, R109 ;  /* 0x00000014156d723e */ /* 0x000fe4000480606d */
[----:B------:R-:W-:Y:S02]  /*7750*/  F2FP.SATFINITE.E5M2.F32.PACK_AB_MERGE_C R110, R25, R24, R113 ;  /* 0x00000018196e723e */ /* 0x000fe40004806071 */
[----:B------:R-:W-:Y:S02]  /*7760*/  F2FP.SATFINITE.E5M2.F32.PACK_AB_MERGE_C R111, R29, R28, R114 ;  /* 0x0000001c1d6f723e */ /* 0x000fe40004806072 */
[----:B------:R-:W-:Y:S02]  /*7770*/  LEA R112, R93, UR44, 0x3 ;  /* 0x0000002c5d707c11 */ /* 0x000fe4000f8e18ff */
[----:B------:R-:W-:Y:S01]  /*7780*/  @P6 SHF.L.U32 R113, R91, 0x1f, RZ ;  /* 0x0000001f5b716819 */ /* 0x000fe200000006ff */
[----:B------:R1:W-:Y:S01]  /*7790*/  STS.128 [R99+0x4410], R108 ;  /* 0x0044106c63007388 */ /* 0x0003e20000000c00 */
[----:B------:R-:W-:Y:S01]  /*77a0*/  @!PT LDS RZ, [RZ] ;  /* 0x00000000fffff984 */ /* 0x000fe20000000800 */
[----:B------:R-:W-:Y:S01]  /*77b0*/  @!PT LDS RZ, [RZ] ;  /* 0x00000000fffff984 */ /* 0x000fe20000000800 */
[----:B------:R-:W-:Y:S01]  /*77c0*/  @!PT LDS RZ, [RZ] ;  /* 0x00000000fffff984 */ /* 0x000fe20000000800 */
[----:B------:R-:W-:Y:S01]  /*77d0*/  @!PT LDS RZ, [RZ] ;  /* 0x00000000fffff984 */ /* 0x000fe20000000800 */
[----:B------:R2:W-:Y:S07]  /*77e0*/  MEMBAR.ALL.CTA ;  /* 0x0000000000007992 */ /* 0x0005ee0000008000 */
[----:B--2---:R-:W2:Y:S02]  /*77f0*/  FENCE.VIEW.ASYNC.S ;  /* 0x00000000000073c6 */ /* 0x004ea40000000000 */
[----:B--2---:R-:W-:Y:S06]  /*7800*/  BAR.SYNC.DEFER_BLOCKING 0x1, 0x80 ;  /* 0x0042000000007b1d */ /* 0x004fec0000010000 */
[----:B------:R-:W-:Y:S05]  /*7810*/  @P0 BRA `(.L_x_123) ;  /* 0x0000000000280947 */ /* 0x000fea0003800000 */
[----:B------:R-:W-:Y:S01]  /*7820*/  UIADD3 UR4, UPT, UPT, UR44, 0x4400, URZ ;  /* 0x000044002c047890 */ /* 0x000fe2000fffe0ff */
[----:B------:R-:W-:Y:S05]  /*7830*/  UMOV UR51, UR36 ;  /* 0x0000002400337c82 */ /* 0x000fea0008000000 */
[----:B------:R-:W-:Y:S01]  /*7840*/  MOV R96, UR4 ;  /* 0x0000000400607c02 */ /* 0x000fe20008000f00 */
[----:B------:R-:W-:Y:S03]  /*7850*/  UIADD3 UR4, UP0, UPT, UR62, 0x680, URZ ;  /* 0x000006803e047890 */ /* 0x000fe6000ff1e0ff */
[----:B------:R-:W-:Y:S01]  /*7860*/  R2UR UR48, R96 ;  /* 0x00000000603072ca */ /* 0x000fe200000e0000 */
[----:B------:R-:W-:Y:S11]  /*7870*/  UIADD3.X UR5, UPT, UPT, URZ, UR63, URZ, UP0, !UPT ;  /* 0x0000003fff057290 */ /* 0x000ff600087fe4ff */
[----:B------:R-:W-:Y:S01]  /*7880*/  @!UPT UIADD3 URZ, UPT, UPT, URZ, URZ, URZ ;  /* 0x000000fffffff290 */ /* 0x000fe2000fffe0ff */
[----:B------:R2:W-:Y:S01]  /*7890*/  UTMASTG.3D [UR48], [UR4] ;  /* 0x00000030040073b5 */ /* 0x0005e20008010000 */
[----:B------:R0:W-:Y:S01]  /*78a0*/  UTMACMDFLUSH ;  /* 0x00000000000079b7 */ /* 0x0001e20000000000 */
[----:B--2---:R-:W-:Y:S04]  /*78b0*/  DEPBAR.LE SB0, 0x1 ;  /* 0x000080400000791a */ /* 0x004fe80000000000 */
.L_x_123:
[----:B------:R-:W-:Y:S05]  /*78c0*/  BSYNC.RECONVERGENT B0 ;  /* 0x0000000000007941 */ /* 0x000fea0003800200 */
.L_x_122:
[----:B------:R-:W-:Y:S06]  /*78d0*/  BAR.SYNC.DEFER_BLOCKING 0x1, 0x80 ;  /* 0x0042000000007b1d */ /* 0x000fec0000010000 */
[----:B------:R-:W2:Y:S01]  /*78e0*/  @P6 SYNCS.PHASECHK.TRANS64.TRYWAIT P0, [R112+URZ+0x140], R113 ;  /* 0x00014071700065a7 */ /* 0x000ea200080011ff */
[----:B------:R-:W-:Y:S01]  /*78f0*/  BSSY B1, `(.L_x_124) ;  /* 0x0000020000017945 */ /* 0x000fe20003800000 */
[----:B--2---:R-:W-:Y:S03]  /*7900*/  @P6 SEL R100, RZ, 0x1, !P0 ;  /* 0x00000001ff646807 */ /* 0x004fe60004000000 */
[----:B------:R-:W-:Y:S05]  /*7910*/  @!P6 BRA `(.L_x_125) ;  /* 0x000000000074e947 */ /* 0x000fea0003800000 */
[----:B------:R-:W-:Y:S01]  /*7920*/  ISETP.NE.AND P1, PT, R101, RZ, PT ;  /* 0x000000ff6500720c */ /* 0x000fe20003f25270 */
[----:B------:R-:W2:Y:S01]  /*7930*/  S2R R0, SR_CgaCtaId ;  /* 0x0000000000007919 */ /* 0x000ea20000008800 */
[----:B------:R-:W-:Y:S01]  /*7940*/  ISETP.NE.AND P0, PT, R100, RZ, PT ;  /* 0x000000ff6400720c */ /* 0x000fe20003f05270 */
[----:B------:R-:W-:Y:S10]  /*7950*/  BSSY B0, `(.L_x_126) ;  /* 0x0000008000007945 */ /* 0x000ff40003800000 */
[----:B------:R-:W-:Y:S05]  /*7960*/  @P1 IMAD R2, R93, 0x1000, R84 ;  /* 0x000010005d021824 */ /* 0x000fea00078e0254 */
[----:B------:R-:W-:Y:S05]  /*7970*/  @P1 IADD3 R4, PT, PT, R2, UR44, RZ ;  /* 0x0000002c02041c10 */ /* 0x000fea000fffe0ff */
[----:B------:R-:W-:Y:S01]  /*7980*/  @P1 IMAD.IADD R4, R4, 0x1, R103 ;  /* 0x0000000104041824 */ /* 0x000fe200078e0267 */
[----:B------:R-:W-:Y:S06]  /*7990*/  @P0 BRA `(.L_x_127) ;  /* 0x00000000000c0947 */ /* 0x000fec0003800000 */
[----:B------:R-:W-:Y:S04]  /*79a0*/  SHF.L.U32 R3, R91, 0x1f, RZ ;  /* 0x0000001f5b037819 */ /* 0x000fe800000006ff */
[----:B------:R-:W3:Y:S02]  /*79b0*/  SYNCS.PHASECHK.TRANS64.TRYWAIT P0, [R112+URZ+0x140], R3 ;  /* 0x00014003700075a7 */ /* 0x000ee400080011ff */
[----:B---3--:R-:W-:Y:S05]  /*79c0*/  @!P0 BRA `(.L_x_128) ;  /* 0x0000003800448947 */ /* 0x008fea0003800000 */
.L_x_127:
[----:B------:R-:W-:Y:S05]  /*79d0*/  BSYNC B0 ;  /* 0x0000000000007941 */ /* 0x000fea0003800000 */
.L_x_126:
[----:B------:R-:W-:Y:S01]  /*79e0*/  ISETP.NE.AND P0, PT, R101, RZ, PT ;  /* 0x000000ff6500720c */ /* 0x000fe20003f05270 */
[----:B---3--:R-:W-:Y:S02]  /*79f0*/  VIADD R3, R112, 0x160 ;  /* 0x0000016070037836 */ /* 0x008fe40000000000 */
[----:B------:R-:W-:Y:S03]  /*7a00*/  VIADD R93, R93, 0x1 ;  /* 0x000000015d5d7836 */ /* 0x000fe60000000000 */
[----:B--2---:R-:W-:Y:S07]  /*7a10*/  PRMT R0, R0, 0x654, R3 ;  /* 0x0000065400007816 */ /* 0x004fee0000000003 */
[----:B------:R2:W3:Y:S04]  /*7a20*/  @P0 LDS.128 R72, [R2+UR44+0x400] ;  /* 0x0004002c02480984 */ /* 0x0004e80008000c00 */
[----:B------:R2:W4:Y:S01]  /*7a30*/  @P0 LDS.128 R76, [R4+0x410] ;  /* 0x00041000044c0984 */ /* 0x0005220000000c00 */
        /* <DEDUP_REMOVED lines=10> */
[----:B--23--:R-:W-:Y:S02]  /*7ae0*/  LOP3.LUT R91, R91, R0, RZ, 0x3c, !PT ;  /* 0x000000005b5b7212 */ /* 0x00cfe400078e3cff */
.L_x_125:
[----:B------:R-:W-:Y:S05]  /*7af0*/  BSYNC B1 ;  /* 0x0000000000017941 */ /* 0x000fea0003800000 */
.L_x_124:
[----:B------:R-:W-:Y:S05]  /*7b00*/  VIADD R3, R39, 0x40 ;  /* 0x0000004027037836 */ /* 0x000fea0000000000 */
[----:B------:R-:W-:Y:S04]  /*7b10*/  SHF.R.U32.HI R3, RZ, 0x15, R3 ;  /* 0x00000015ff037819 */ /* 0x000fe80000011603 */
[----:B------:R-:W-:Y:S11]  /*7b20*/  LOP3.LUT P0, RZ, R3, 0x3, R86, 0x48, !PT ;  /* 0x0000000303ff7812 */ /* 0x000ff60007804856 */
[----:B------:R-:W-:Y:S02]  /*7b30*/  @!UPT UIADD3 URZ, UPT, UPT, URZ, URZ, URZ ;  /* 0x000000fffffff290 */ /* 0x000fe4000fffe0ff */
[----:B------:R-:W-:Y:S05]  /*7b40*/  @!P0 BRA `(.L_x_129) ;  /* 0x0000000000408947 */ /* 0x000fea0003800000 */
[----:B------:R-:W2:Y:S01]  /*7b50*/  LDCU.64 UR8, c[0x4][0x78] ;  /* 0x01000f00ff0877ac */ /* 0x000ea20008000a00 */
[----:B------:R-:W-:Y:S01]  /*7b60*/  MOV R3, 0x0 ;  /* 0x0000000000037802 */ /* 0x000fe20000000f00 */
[----:B------:R-:W-:Y:S02]  /*7b70*/  HFMA2 R12, -RZ, RZ, 0, 5.9604644775390625e-08 ;  /* 0x00000001ff0c7431 */ /* 0x000fe400000001ff */
[----:B------:R-:W-:Y:S02]  /*7b80*/  IMAD.MOV.U32 R8, RZ, RZ, 0x192 ;  /* 0x00000192ff087424 */ /* 0x000fe400078e00ff */
[----:B------:R-:W-:Y:S01]  /*7b90*/  IMAD.MOV.U32 R13, RZ, RZ, RZ ;  /* 0x000000ffff0d7224 */ /* 0x000fe200078e00ff */
[----:B------:R-:W3:Y:S01]  /*7ba0*/  LDCU.64 UR6, c[0x4][0x80] ;  /* 0x01001000ff0677ac */ /* 0x000ee20008000a00 */
[----:B------:R-:W1:Y:S01]  /*7bb0*/  LDC.64 R2, c[0x4][R3] ;  /* 0x0100000003027b82 */ /* 0x000e620000000a00 */
[----:B------:R-:W5:Y:S01]  /*7bc0*/  LDCU.64 UR4, c[0x4][0x18] ;  /* 0x01000300ff0477ac */ /* 0x000f620008000a00 */
[----:B--2---:R-:W-:Y:S01]  /*7bd0*/  MOV R5, UR9 ;  /* 0x0000000900057c02 */ /* 0x004fe20008000f00 */
[----:B------:R-:W-:Y:S01]  /*7be0*/  IMAD.U32 R4, RZ, RZ, UR8 ;  /* 0x00000008ff047e24 */ /* 0x000fe2000f8e00ff */
[----:B---3--:R-:W-:Y:S01]  /*7bf0*/  MOV R7, UR7 ;  /* 0x0000000700077c02 */ /* 0x008fe20008000f00 */
[----:B------:R-:W-:Y:S01]  /*7c00*/  IMAD.U32 R6, RZ, RZ, UR6 ;  /* 0x00000006ff067e24 */ /* 0x000fe2000f8e00ff */
[----:B-----5:R-:W-:Y:S01]  /*7c10*/  MOV R11, UR5 ;  /* 0x00000005000b7c02 */ /* 0x020fe20008000f00 */
[----:B------:R-:W-:Y:S02]  /*7c20*/  IMAD.U32 R10, RZ, RZ, UR4 ;  /* 0x00000004ff0a7e24 */ /* 0x000fe4000f8e00ff */
[----:B------:R-:W-:Y:S07]  /*7c30*/  LEPC R20, `(.L_x_129) ;  /* 0x000000001014794e */ /* 0x000fee0000000000 */
[----:B-1--4-:R-:W-:Y:S05]  /*7c40*/  CALL.ABS.NOINC R2 ;  /* 0x0000000002007343 */ /* 0x012fea0003c00000 */
.L_x_129:
        /* <DEDUP_REMOVED lines=14> */
[----:B------:R-:W-:Y:S01]  /*7d30*/  F2FP.F16.E5M2.UNPACK_B R54, R75 ;  /* 0x0000004bff36723e */ /* 0x000fe200020004ff */
[----:B------:R-:W-:Y:S01]  /*7d40*/  LDTM.16dp32bit_t0_t15.x32 R4, tmem[UR4+0x40] ;  /* 0x00004004000479ee */ /* 0x000fe20008a80000 */
[----:B------:R-:W2:Y:S01]  /*7d50*/  LDTM.16dp32bit_t16_t31.x32 R4, tmem[UR4+0x60] ;  /* 0x00006004000479ee */ /* 0x000ea20008aa0000 */
[----:B------:R-:W-:Y:S01]  /*7d60*/  HADD2.F32 R46, -RZ, R46.H1_H1 ;  /* 0x3000002eff2e7230 */ /* 0x000fe20000004100 */
[----:B----4-:R-:W-:Y:S01]  /*7d70*/  F2FP.F16.E5M2.UNPACK_B R58, R76 ;  /* 0x0000004cff3a723e */ /* 0x010fe200020004ff */
[--C-:B------:R-:W-:Y:S01]  /*7d80*/  HADD2.F32 R49, -RZ, R50.reuse.H0_H0 ;  /* 0x20000032ff317230 */ /* 0x100fe20000004100 */
[----:B------:R-:W-:Y:S01]  /*7d90*/  F2FP.F16.E5M2.UNPACK_B R62, R77 ;  /* 0x0000004dff3e723e */ /* 0x000fe200020004ff */
[----:B------:R-:W-:Y:S01]  /*7da0*/  HADD2.F32 R50, -RZ, R50.H1_H1 ;  /* 0x30000032ff327230 */ /* 0x000fe20000004100 */
[----:B------:R-:W-:Y:S01]  /*7db0*/  F2FP.F16.E5M2.UNPACK_B R66, R78 ;  /* 0x0000004eff42723e */ /* 0x000fe200020004ff */
[--C-:B------:R-:W-:Y:S01]  /*7dc0*/  HADD2.F32 R53, -RZ, R54.reuse.H0_H0 ;  /* 0x20000036ff357230 */ /* 0x100fe20000004100 */
[----:B------:R-:W-:Y:S01]  /*7dd0*/  F2FP.F16.E5M2.UNPACK_B R70, R79 ;  /* 0x0000004fff46723e */ /* 0x000fe200020004ff */
[----:B------:R-:W-:Y:S01]  /*7de0*/  HADD2.F32 R54, -RZ, R54.H1_H1 ;  /* 0x30000036ff367230 */ /* 0x000fe20000004100 */
[----:B------:R-:W-:Y:S01]  /*7df0*/  F2FP.F16.E5M2.UNPACK_B R56, R75.H1 ;  /* 0x0000004bff38723e */ /* 0x000fe200030004ff */
[--C-:B------:R-:W-:Y:S01]  /*7e00*/  HADD2.F32 R57, -RZ, R58.reuse.H0_H0 ;  /* 0x2000003aff397230 */ /* 0x100fe20000004100 */
[----:B------:R-:W-:Y:S01]  /*7e10*/  F2FP.F16.E5M2.UNPACK_B R60, R76.H1 ;  /* 0x0000004cff3c723e */ /* 0x000fe200030004ff */
[----:B------:R-:W-:Y:S01]  /*7e20*/  HADD2.F32 R58, -RZ, R58.H1_H1 ;  /* 0x3000003aff3a7230 */ /* 0x000fe20000004100 */
[----:B------:R-:W-:Y:S01]  /*7e30*/  F2FP.F16.E5M2.UNPACK_B R64, R77.H1 ;  /* 0x0000004dff40723e */ /* 0x000fe200030004ff */
[--C-:B------:R-:W-:Y:S01]  /*7e40*/  HADD2.F32 R61, -RZ, R62.reuse.H0_H0 ;  /* 0x2000003eff3d7230 */ /* 0x100fe20000004100 */
[----:B------:R-:W-:Y:S01]  /*7e50*/  F2FP.F16.E5M2.UNPACK_B R68, R78.H1 ;  /* 0x0000004eff44723e */ /* 0x000fe200030004ff */
[----:B------:R-:W-:Y:S01]  /*7e60*/  HADD2.F32 R62, -RZ, R62.H1_H1 ;  /* 0x3000003eff3e7230 */ /* 0x000fe20000004100 */
[----:B------:R-:W-:Y:S01]  /*7e70*/  ISETP.NE.AND P0, PT, R97, RZ, PT ;  /* 0x000000ff6100720c */ /* 0x000fe20003f05270 */
[--C-:B------:R-:W-:Y:S01]  /*7e80*/  HADD2.F32 R65, -RZ, R66.reuse.H0_H0 ;  /* 0x20000042ff417230 */ /* 0x100fe20000004100 */
[----:B------:R-:W-:Y:S01]  /*7e90*/  ISETP.NE.AND P6, PT, R102, RZ, PT ;  /* 0x000000ff6600720c */ /* 0x000fe20003fc5270 */
[----:B------:R-:W-:Y:S02]  /*7ea0*/  HADD2.F32 R66, -RZ, R66.H1_H1 ;  /* 0x30000042ff427230 */ /* 0x000fe40000004100 */
[--C-:B------:R-:W-:Y:S02]  /*7eb0*/  HADD2.F32 R69, -RZ, R70.reuse.H0_H0 ;  /* 0x20000046ff457230 */ /* 0x100fe40000004100 */
[C---:B--2---:R-:W-:Y:S01]  /*7ec0*/  FMUL R0, R38.reuse, R4 ;  /* 0x0000000426007220 */ /* 0x044fe20000400000 */
[C---:B------:R-:W-:Y:S01]  /*7ed0*/  FMUL R2, R38.reuse, R5 ;  /* 0x0000000526027220 */ /* 0x040fe20000400000 */
[C---:B------:R-:W-:Y:S01]  /*7ee0*/  FMUL R4, R38.reuse, R8 ;  /* 0x0000000826047220 */ /* 0x040fe20000400000 */
[C---:B------:R-:W-:Y:S01]  /*7ef0*/  FMUL R5, R38.reuse, R9 ;  /* 0x0000000926057220 */ /* 0x040fe20000400000 */
[C---:B------:R-:W-:Y:S01]  /*7f00*/  FFMA R0, R41.reuse, R40, R0 ;  /* 0x0000002829007223 */ /* 0x040fe20000000000 */
[C---:B------:R-:W-:Y:S01]  /*7f10*/  FFMA R2, R41.reuse, R43, R2 ;  /* 0x0000002b29027223 */ /* 0x040fe20000000002 */
        /* <DEDUP_REMOVED lines=10> */
[----:B------:R-:W-:Y:S02]  /*7fc0*/  HADD2.F32 R70, -RZ, R70.H1_H1 ;  /* 0x30000046ff467230 */ /* 0x000fe40000004100 */
[C---:B------:R-:W-:Y:S01]  /*7fd0*/  FMUL R28, R38.reuse, R32 ;  /* 0x00000020261c7220 */ /* 0x040fe20000400000 */
[C---:B------:R-:W-:Y:S01]  /*7fe0*/  FMUL R29, R38.reuse, R33 ;  /* 0x00000021261d7220 */ /* 0x040fe20000400000 */
[C---:B------:R-:W-:Y:S01]  /*7ff0*/  FMUL R3, R38.reuse, R6 ;  /* 0x0000000626037220 */ /* 0x040fe20000400000 */
[C---:B------:R-:W-:Y:S01]  /*8000*/  FMUL R7, R38.reuse, R7 ;  /* 0x0000000726077220 */ /* 0x040fe20000400000 */
[--C-:B------:R-:W-:Y:S02]  /*8010*/  HADD2.F32 R47, -RZ, R48.reuse.H0_H0 ;  /* 0x20000030ff2f7230 */ /* 0x100fe40000004100 */
[C---:B------:R-:W-:Y:S01]  /*8020*/  FMUL R6, R38.reuse, R10 ;  /* 0x0000000a26067220 */ /* 0x040fe20000400000 */
[C---:B------:R-:W-:Y:S01]  /*8030*/  FFMA R3, R41.reuse, R42, R3 ;  /* 0x0000002a29037223 */ /* 0x040fe20000000003 */
[----:B------:R-:W-:Y:S02]  /*8040*/  HADD2.F32 R48, -RZ, R48.H1_H1 ;  /* 0x30000030ff307230 */ /* 0x000fe40000004100 */
[C---:B------:R-:W-:Y:S01]  /*8050*/  FFMA R7, R41.reuse, R44, R7 ;  /* 0x0000002c29077223 */ /* 0x040fe20000000007 */
[C---:B------:R-:W-:Y:S01]  /*8060*/  FFMA R4, R41.reuse, R45, R4 ;  /* 0x0000002d29047223 */ /* 0x040fe20000000004 */
[C---:B------:R-:W-:Y:S01]  /*8070*/  FFMA R5, R41.reuse, R46, R5 ;  /* 0x0000002e29057223 */ /* 0x040fe20000000005 */
[----:B------:R-:W-:Y:S01]  /*8080*/  FFMA R6, R41, R47, R6 ;  /* 0x0000002f29067223 */ /* 0x000fe20000000006 */
[----:B------:R-:W-:Y:S01]  /*8090*/  FMUL R11, R38, R11 ;  /* 0x0000000b260b7220 */ /* 0x000fe20000400000 */
[----:B------:R-:W-:Y:S01]  /*80a0*/  F2FP.F16.E5M2.UNPACK_B R40, R79.H1 ;  /* 0x0000004fff28723e */ /* 0x000fe200030004ff */
[--C-:B------:R-:W-:Y:S01]  /*80b0*/  HADD2.F32 R51, -RZ, R52.reuse.H0_H0 ;  /* 0x20000034ff337230 */ /* 0x100fe20000004100 */
[----:B-1----:R-:W-:Y:S01]  /*80c0*/  F2FP.SATFINITE.E5M2.F32.PACK_AB_MERGE_C R105, R7, R3, RZ ;  /* 0x000000030769723e */ /* 0x002fe200048060ff */
[C---:B------:R-:W-:Y:S01]  /*80d0*/  FFMA R11, R41.reuse, R48, R11 ;  /* 0x00000030290b7223 */ /* 0x040fe2000000000b */
[C---:B------:R-:W-:Y:S01]  /*80e0*/  FFMA R8, R41.reuse, R49, R8 ;  /* 0x0000003129087223 */ /* 0x040fe20000000008 */
[----:B------:R-:W-:Y:S01]  /*80f0*/  FFMA R9, R41, R50, R9 ;  /* 0x0000003229097223 */ /* 0x000fe20000000009 */
[----:B------:R-:W-:Y:S01]  /*8100*/  F2FP.SATFINITE.E5M2.F32.PACK_AB_MERGE_C R104, R2, R0, R105 ;  /* 0x000000000268723e */ /* 0x000fe20004806069 */
[----:B------:R-:W-:Y:S01]  /*8110*/  HADD2.F32 R52, -RZ, R52.H1_H1 ;  /* 0x30000034ff347230 */ /* 0x000fe20000004100 */
[----:B------:R-:W-:Y:S01]  /*8120*/  F2FP.SATFINITE.E5M2.F32.PACK_AB_MERGE_C R106, R11, R6, RZ ;  /* 0x000000060b6a723e */ /* 0x000fe200048060ff */
[C---:B------:R-:W-:Y:S01]  /*8130*/  FMUL R10, R38.reuse, R14 ;  /* 0x0000000e260a7220 */ /* 0x040fe20000400000 */
[C---:B------:R-:W-:Y:S01]  /*8140*/  FMUL R15, R38.reuse, R15 ;  /* 0x0000000f260f7220 */ /* 0x040fe20000400000 */
[--C-:B------:R-:W-:Y:S01]  /*8150*/  HADD2.F32 R55, -RZ, R56.reuse.H0_H0 ;  /* 0x20000038ff377230 */ /* 0x100fe20000004100 */
[----:B------:R-:W-:Y:S01]  /*8160*/  F2FP.SATFINITE.E5M2.F32.PACK_AB_MERGE_C R105, R5, R4, R106 ;  /* 0x000000040569723e */ /* 0x000fe2000480606a */
[C---:B------:R-:W-:Y:S01]  /*8170*/  FFMA R10, R41.reuse, R51, R10 ;  /* 0x00000033290a7223 */ /* 0x040fe2000000000a */
[C---:B------:R-:W-:Y:S01]  /*8180*/  FFMA R15, R41.reuse, R52, R15 ;  /* 0x00000034290f7223 */ /* 0x040fe2000000000f */
[C---:B------:R-:W-:Y:S01]  /*8190*/  FFMA R12, R41.reuse, R53, R12 ;  /* 0x00000035290c7223 */ /* 0x040fe2000000000c */
[C---:B------:R-:W-:Y:S01]  /*81a0*/  FFMA R13, R41.reuse, R54, R13 ;  /* 0x00000036290d7223 */ /* 0x040fe2000000000d */
[----:B------:R-:W-:Y:S02]  /*81b0*/  HADD2.F32 R56, -RZ, R56.H1_H1 ;  /* 0x30000038ff387230 */ /* 0x000fe40000004100 */
[C---:B------:R-:W-:Y:S01]  /*81c0*/  FMUL R14, R38.reuse, R18 ;  /* 0x00000012260e7220 */ /* 0x040fe20000400000 */
[C---:B------:R-:W-:Y:S01]  /*81d0*/  FMUL R19, R38.reuse, R19 ;  /* 0x0000001326137220 */ /* 0x040fe20000400000 */
[--C-:B------:R-:W-:Y:S02]  /*81e0*/  HADD2.F32 R59, -RZ, R60.reuse.H0_H0 ;  /* 0x2000003cff3b7230 */ /* 0x100fe40000004100 */
[C---:B------:R-:W-:Y:S01]  /*81f0*/  FMUL R18, R38.reuse, R22 ;  /* 0x0000001626127220 */ /* 0x040fe20000400000 */
[C---:B------:R-:W-:Y:S01]  /*8200*/  FFMA R14, R41.reuse, R55, R14 ;  /* 0x00000037290e7223 */ /* 0x040fe2000000000e */
[----:B------:R-:W-:Y:S02]  /*8210*/  HADD2.F32 R60, -RZ, R60.H1_H1 ;  /* 0x3000003cff3c7230 */ /* 0x000fe40000004100 */
        /* <DEDUP_REMOVED lines=8> */
[C---:B------:R-:W-:Y:S01]  /*82a0*/  FFMA R23, R41.reuse, R60, R23 ;  /* 0x0000003c29177223 */ /* 0x040fe20000000017 */
[C---:B------:R-:W-:Y:S01]  /*82b0*/  FMUL R27, R38.reuse, R27 ;  /* 0x0000001b261b7220 */ /* 0x040fe20000400000 */
[C---:B------:R-:W-:Y:S01]  /*82c0*/  FFMA R20, R41.reuse, R61, R20 ;  /* 0x0000003d29147223 */ /* 0x040fe20000000014 */
[C---:B------:R-:W-:Y:S01]  /*82d0*/  FFMA R21, R41.reuse, R62, R21 ;  /* 0x0000003e29157223 */ /* 0x040fe20000000015 */
[--C-:B------:R-:W-:Y:S02]  /*82e0*/  HADD2.F32 R67, -RZ, R68.reuse.H0_H0 ;  /* 0x20000044ff437230 */ /* 0x100fe40000004100 */
[----:B------:R-:W-:Y:S01]  /*82f0*/  FFMA R22, R41, R63, R22 ;  /* 0x0000003f29167223 */ /* 0x000fe20000000016 */
[----:B------:R-:W-:Y:S02]  /*8300*/  HADD2.F32 R68, -RZ, R68.H1_H1 ;  /* 0x30000044ff447230 */ /* 0x000fe40000004100 */
[C---:B------:R-:W-:Y:S01]  /*8310*/  FMUL R26, R38.reuse, R30 ;  /* 0x0000001e261a7220 */ /* 0x040fe20000400000 */
[----:B------:R-:W-:Y:S01]  /*8320*/  F2FP.SATFINITE.E5M2.F32.PACK_AB_MERGE_C R107, R15, R10, RZ ;  /* 0x0000000a0f6b723e */ /* 0x000fe200048060ff */
        /* <DEDUP_REMOVED lines=8> */
[----:B------:R-:W-:Y:S01]  /*83b0*/  F2FP.SATFINITE.E5M2.F32.PACK_AB_MERGE_C R106, R9, R8, R107 ;  /* 0x00000008096a723e */ /* 0x000fe2000480606b */
[----:B------:R-:W-:Y:S01]  /*83c0*/  FFMA R31, R41, R68, R31 ;  /* 0x00000044291f7223 */ /* 0x000fe2000000001f */
[----:B------:R-:W-:Y:S01]  /*83d0*/  FMUL R35, R38, R35 ;  /* 0x0000002326237220 */ /* 0x000fe20000400000 */
[----:B------:R-:W-:Y:S01]  /*83e0*/  F2FP.SATFINITE.E5M2.F32.PACK_AB_MERGE_C R107, R19, R14, RZ ;  /* 0x0000000e136b723e */ /* 0x000fe200048060ff */
[C---:B------:R-:W-:Y:S01]  /*83f0*/  FFMA R28, R41.reuse, R69, R28 ;  /* 0x00000045291c7223 */ /* 0x040fe2000000001c */
[C---:B------:R-:W-:Y:S01]  /*8400*/  FFMA R29, R41.reuse, R70, R29 ;  /* 0x00000046291d7223 */ /* 0x040fe2000000001d */
[C---:B------:R-:W-:Y:S01]  /*8410*/  FFMA R30, R41.reuse, R43, R30 ;  /* 0x0000002b291e7223 */ /* 0x040fe2000000001e */
[----:B------:R-:W-:Y:S01]  /*8420*/  FFMA R35, R41, R40, R35 ;  /* 0x0000002829237223 */ /* 0x000fe20000000023 */
        /* <DEDUP_REMOVED lines=21> */
[----:B------:R-:W-:Y:S02]  /*8580*/  UIADD3 UR4, UP0, UPT, UR62, 0x680, URZ ;  /* 0x000006803e047890 */ /* 0x000fe4000ff1e0ff */
[----:B------:R-:W-:Y:S02]  /*8590*/  UIADD3 UR9, UPT, UPT, UR49, 0x40, URZ ;  /* 0x0000004031097890 */ /* 0x000fe4000fffe0ff */
[----:B------:R-:W-:Y:S02]  /*85a0*/  UIADD3 UR8, UPT, UPT, UR44, 0x5400, URZ ;  /* 0x000054002c087890 */ /* 0x000fe4000fffe0ff */
[----:B------:R-:W-:Y:S01]  /*85b0*/  UIADD3.X UR5, UPT, UPT, URZ, UR63, URZ, UP0, !UPT ;  /* 0x0000003fff057290 */ /* 0x000fe200087fe4ff */
[----:B------:R-:W-:Y:S01]  /*85c0*/  UMOV UR10, UR50 ;  /* 0x00000032000a7c82 */ /* 0x000fe20008000000 */
[----:B------:R-:W-:Y:S07]  /*85d0*/  UMOV UR11, UR36 ;  /* 0x00000024000b7c82 */ /* 0x000fee0008000000 */
[----:B------:R2:W-:Y:S01]  /*85e0*/  UTMASTG.3D [UR8], [UR4] ;  /* 0x00000008040073b5 */ /* 0x0005e20008010000 */
[----:B------:R0:W-:Y:S01]  /*85f0*/  UTMACMDFLUSH ;  /* 0x00000000000079b7 */ /* 0x0001e20000000000 */
[----:B--2---:R-:W-:Y:S04]  /*8600*/  DEPBAR.LE SB0, 0x1 ;  /* 0x000080400000791a */ /* 0x004fe80000000000 */
.L_x_131:
[----:B------:R-:W-:Y:S05]  /*8610*/  BSYNC.RECONVERGENT B0 ;  /* 0x0000000000007941 */ /* 0x000fea0003800200 */
.L_x_130:
        /* <DEDUP_REMOVED lines=16> */
.L_x_135:
[----:B------:R-:W-:Y:S05]  /*8720*/  BSYNC B0 ;  /* 0x0000000000007941 */ /* 0x000fea0003800000 */
.L_x_134:
        /* <DEDUP_REMOVED lines=17> */
.L_x_133:
[----:B------:R-:W-:Y:S05]  /*8840*/  BSYNC B1 ;  /* 0x0000000000017941 */ /* 0x000fea0003800000 */
.L_x_132:
        /* <DEDUP_REMOVED lines=21> */
.L_x_137:
        /* <DEDUP_REMOVED lines=18> */
[----:B------:R-:W-:Y:S01]  /*8ac0*/  ISETP.NE.AND P6, PT, R102, RZ, PT ;  /* 0x000000ff6600720c */ /* 0x000fe20003fc5270 */
[--C-:B------:R-:W-:Y:S01]  /*8ad0*/  HADD2.F32 R49, -RZ, R50.reuse.H0_H0 ;  /* 0x20000032ff317230 */ /* 0x100fe20000004100 */
[----:B----4-:R-:W-:Y:S01]  /*8ae0*/  F2FP.F16.E5M2.UNPACK_B R58, R76 ;  /* 0x0000004cff3a723e */ /* 0x010fe200020004ff */
[----:B------:R-:W-:Y:S01]  /*8af0*/  HADD2.F32 R50, -RZ, R50.H1_H1 ;  /* 0x30000032ff327230 */ /* 0x000fe20000004100 */
[----:B------:R-:W-:Y:S01]  /*8b00*/  F2FP.F16.E5M2.UNPACK_B R62, R77 ;  /* 0x0000004dff3e723e */ /* 0x000fe200020004ff */
[--C-:B------:R-:W-:Y:S01]  /*8b10*/  HADD2.F32 R53, -RZ, R54.reuse.H0_H0 ;  /* 0x20000036ff357230 */ /* 0x100fe20000004100 */
[----:B------:R-:W-:Y:S01]  /*8b20*/  F2FP.F16.E5M2.UNPACK_B R66, R78 ;  /* 0x0000004eff42723e */ /* 0x000fe200020004ff */
[----:B------:R-:W-:Y:S01]  /*8b30*/  HADD2.F32 R54, -RZ, R54.H1_H1 ;  /* 0x30000036ff367230 */ /* 0x000fe20000004100 */
[----:B------:R-:W-:Y:S01]  /*8b40*/  F2FP.F16.E5M2.UNPACK_B R70, R79 ;  /* 0x0000004fff46723e */ /* 0x000fe200020004ff */
[--C-:B------:R-:W-:Y:S01]  /*8b50*/  HADD2.F32 R57, -RZ, R58.reuse.H0_H0 ;  /* 0x2000003aff397230 */ /* 0x100fe20000004100 */
[----:B------:R-:W-:Y:S01]  /*8b60*/  F2FP.F16.E5M2.UNPACK_B R56, R75.H1 ;  /* 0x0000004bff38723e */ /* 0x000fe200030004ff */
[----:B------:R-:W-:Y:S01]  /*8b70*/  HADD2.F32 R58, -RZ, R58.H1_H1 ;  /* 0x3000003aff3a7230 */ /* 0x000fe20000004100 */
[----:B------:R-:W-:Y:S01]  /*8b80*/  F2FP.F16.E5M2.UNPACK_B R60, R76.H1 ;  /* 0x0000004cff3c723e */ /* 0x000fe200030004ff */
[--C-:B------:R-:W-:Y:S01]  /*8b90*/  HADD2.F32 R61, -RZ, R62.reuse.H0_H0 ;  /* 0x2000003eff3d7230 */ /* 0x100fe20000004100 */
[----:B------:R-:W-:Y:S01]  /*8ba0*/  F2FP.F16.E5M2.UNPACK_B R64, R77.H1 ;  /* 0x0000004dff40723e */ /* 0x000fe200030004ff */
[----:B------:R-:W-:Y:S01]  /*8bb0*/  HADD2.F32 R62, -RZ, R62.H1_H1 ;  /* 0x3000003eff3e7230 */ /* 0x000fe20000004100 */
[----:B------:R-:W-:Y:S01]  /*8bc0*/  F2FP.F16.E5M2.UNPACK_B R68, R78.H1 ;  /* 0x0000004eff44723e */ /* 0x000fe200030004ff */
        /* <DEDUP_REMOVED lines=112> */
[----:B------:R-:W-:Y:S02]  /*92d0*/  UIADD3 UR4, UPT, UPT, UR44, 0x4400, URZ ;  /* 0x000044002c047890 */ /* 0x000fe4000fffe0ff */
[----:B------:R-:W-:Y:S01]  /*92e0*/  UIADD3 UR9, UPT, UPT, UR49, 0x80, URZ ;  /* 0x0000008031097890 */ /* 0x000fe2000fffe0ff */
[----:B------:R-:W-:Y:S01]  /*92f0*/  UMOV UR10, UR50 ;  /* 0x00000032000a7c82 */ /* 0x000fe20008000000 */
[----:B------:R-:W-:Y:S02]  /*9300*/  UMOV UR11, UR36 ;  /* 0x00000024000b7c82 */ /* 0x000fe40008000000 */
        /* <DEDUP_REMOVED lines=8> */
.L_x_139:
[----:B------:R-:W-:Y:S05]  /*9390*/  BSYNC.RECONVERGENT B0 ;  /* 0x0000000000007941 */ /* 0x000fea0003800200 */
.L_x_138:
        /* <DEDUP_REMOVED lines=16> */
.L_x_143:
[----:B------:R-:W-:Y:S05]  /*94a0*/  BSYNC B0 ;  /* 0x0000000000007941 */ /* 0x000fea0003800000 */
.L_x_142:
        /* <DEDUP_REMOVED lines=17> */
.L_x_141:
[----:B------:R-:W-:Y:S05]  /*95c0*/  BSYNC B1 ;  /* 0x0000000000017941 */ /* 0x000fea0003800000 */
.L_x_140:
        /* <DEDUP_REMOVED lines=21> */
.L_x_145:
[----:B------:R-:W-:Y:S01]  /*9720*/  ISETP.NE.AND P0, PT, R97, RZ, PT ;  /* 0x000000ff6100720c */ /* 0x000fe20003f05270 */
[----:B------:R-:W-:Y:S05]  /*9730*/  WARPSYNC.ALL ;  /* 0x0000000000007948 */ /* 0x000fea0003800000 */
[----:B------:R-:W-:Y:S01]  /*9740*/  R2UR UR4, R39 ;  /* 0x00000000270472ca */ /* 0x000fe200000e0000 */
[----:B------:R-:W2:Y:S01]  /*9750*/  S2UR UR6, SR_CgaCtaId ;  /* 0x00000000000679c3 */ /* 0x000ea20000008800 */
[-C--:B------:R-:W-:Y:S01]  /*9760*/  F2FP.F16.E5M2.UNPACK_B R42, R72.reuse ;  /* 0x00000048ff2a723e */ /* 0x080fe200020004ff */
[----:B------:R-:W-:Y:S01]  /*9770*/  BSSY.RECONVERGENT B0, `(.L_x_146) ;  /* 0x000009b000007945 */ /* 0x000fe20003800200 */
[----:B------:R-:W-:Y:S02]  /*9780*/  F2FP.F16.E5M2.UNPACK_B R72, R72.H1 ;  /* 0x00000048ff48723e */ /* 0x000fe400030004ff */
[-C--:B------:R-:W-:Y:S01]  /*9790*/  F2FP.F16.E5M2.UNPACK_B R46, R73.reuse ;  /* 0x00000049ff2e723e */ /* 0x080fe200020004ff */
[--C-:B------:R-:W-:Y:S01]  /*97a0*/  HADD2.F32 R40, -RZ, R42.reuse.H0_H0 ;  /* 0x2000002aff287230 */ /* 0x100fe20000004100 */
[----:B------:R-:W-:Y:S01]  /*97b0*/  F2FP.F16.E5M2.UNPACK_B R73, R73.H1 ;  /* 0x00000049ff49723e */ /* 0x000fe200030004ff */
[----:B------:R-:W-:Y:S01]  /*97c0*/  HADD2.F32 R42, -RZ, R42.H1_H1 ;  /* 0x3000002aff2a7230 */ /* 0x000fe20000004100 */
[-C--:B------:R-:W-:Y:S01]  /*97d0*/  F2FP.F16.E5M2.UNPACK_B R50, R74.reuse ;  /* 0x0000004aff32723e */ /* 0x080fe200020004ff */
[----:B------:R-:W-:Y:S01]  /*97e0*/  HADD2.F32 R43, -RZ, R72.H0_H0 ;  /* 0x20000048ff2b7230 */ /* 0x000fe20000004100 */
[----:B------:R-:W-:Y:S01]  /*97f0*/  F2FP.F16.E5M2.UNPACK_B R74, R74.H1 ;  /* 0x0000004aff4a723e */ /* 0x000fe200030004ff */
[----:B------:R-:W-:Y:S01]  /*9800*/  LDTM.16dp32bit_t0_t15.x32 R4, tmem[UR4+0xc0] ;  /* 0x0000c004000479ee */ /* 0x000fe20008a80000 */
[----:B------:R-:W3:Y:S01]  /*9810*/  LDTM.16dp32bit_t16_t31.x32 R4, tmem[UR4+0xe0] ;  /* 0x0000e004000479ee */ /* 0x000ee20008aa0000 */
[----:B------:R-:W-:Y:S01]  /*9820*/  NOP ;  /* 0x0000000000007918 */ /* 0x000fe20000000000 */
[--C-:B------:R-:W-:Y:S01]  /*9830*/  HADD2.F32 R45, -RZ, R46.reuse.H0_H0 ;  /* 0x2000002eff2d7230 */ /* 0x100fe20000004100 */
[----:B------:R-:W-:Y:S01]  /*9840*/  R2UR UR5, R71 ;  /* 0x00000000470572ca */ /* 0x000fe200000e0000 */
[----:B------:R-:W-:Y:S01]  /*9850*/  HADD2.F32 R46, -RZ, R46.H1_H1 ;  /* 0x3000002eff2e7230 */ /* 0x000fe20000004100 */
[----:B------:R-:W-:Y:S01]  /*9860*/  F2FP.F16.E5M2.UNPACK_B R54, R75 ;  /* 0x0000004bff36723e */ /* 0x000fe200020004ff */
        /* <DEDUP_REMOVED lines=10> */
[----:B------:R-:W-:Y:S01]  /*9910*/  UIADD3 UR4, UPT, UPT, UR5, 0x1d0, URZ ;  /* 0x000001d005047890 */ /* 0x000fe2000fffe0ff */
[----:B------:R-:W-:Y:S01]  /*9920*/  HADD2.F32 R59, -RZ, R58.H1_H1 ;  /* 0x3000003aff3b7230 */ /* 0x000fe20000004100 */
[----:B------:R-:W-:Y:S01]  /*9930*/  F2FP.F16.E5M2.UNPACK_B R76, R76.H1 ;  /* 0x0000004cff4c723e */ /* 0x000fe200030004ff */
[--C-:B------:R-:W-:Y:S01]  /*9940*/  HADD2.F32 R60, -RZ, R62.reuse.H0_H0 ;  /* 0x2000003eff3c7230 */ /* 0x100fe20000004100 */
[----:B------:R-:W-:Y:S01]  /*9950*/  F2FP.F16.E5M2.UNPACK_B R77, R77.H1 ;  /* 0x0000004dff4d723e */ /* 0x000fe200030004ff */
[----:B------:R-:W-:Y:S01]  /*9960*/  HADD2.F32 R63, -RZ, R62.H1_H1 ;  /* 0x3000003eff3f7230 */ /* 0x000fe20000004100 */
[----:B------:R-:W-:Y:S01]  /*9970*/  F2FP.F16.E5M2.UNPACK_B R78, R78.H1 ;  /* 0x0000004eff4e723e */ /* 0x000fe200030004ff */
[--C-:B------:R-:W-:Y:S01]  /*9980*/  HADD2.F32 R64, -RZ, R66.reuse.H0_H0 ;  /* 0x20000042ff407230 */ /* 0x100fe20000004100 */
[----:B--2---:R-:W-:Y:S01]  /*9990*/  UPRMT UR4, UR6, 0x654, UR4 ;  /* 0x0000065406047896 */ /* 0x004fe20008000004 */
        /* <DEDUP_REMOVED lines=8> */
[----:B------:R-:W-:Y:S01]  /*9a20*/  SYNCS.ARRIVE.TRANS64.RED.A1T0 RZ, [UR4], RZ ;  /* 0x000000ffffff79a7 */ /* 0x000fe20008100404 */
[C---:B------:R-:W-:Y:S01]  /*9a30*/  FMUL R16, R38.reuse, R16 ;  /* 0x0000001026107220 */ /* 0x040fe20000400000 */
[C---:B------:R-:W-:Y:S01]  /*9a40*/  FMUL R17, R38.reuse, R17 ;  /* 0x0000001126117220 */ /* 0x040fe20000400000 */
[C---:B------:R-:W-:Y:S01]  /*9a50*/  FMUL R0, R38.reuse, R20 ;  /* 0x0000001426007220 */ /* 0x040fe20000400000 */
[C---:B------:R-:W-:Y:S01]  /*9a60*/  FMUL R2, R38.reuse, R21 ;  /* 0x0000001526027220 */ /* 0x040fe20000400000 */
[C---:B------:R-:W-:Y:S01]  /*9a70*/  FMUL R20, R38.reuse, R25 ;  /* 0x0000001926147220 */ /* 0x040fe20000400000 */
[----:B------:R-:W-:Y:S02]  /*9a80*/  HADD2.F32 R67, -RZ, R66.H1_H1 ;  /* 0x30000042ff437230 */ /* 0x000fe40000004100 */
[C---:B------:R-:W-:Y:S01]  /*9a90*/  FMUL R6, R38.reuse, R6 ;  /* 0x0000000626067220 */ /* 0x040fe20000400000 */
[----:B------:R-:W-:Y:S02]  /*9aa0*/  HADD2.F32 R44, -RZ, R72.H1_H1 ;  /* 0x30000048ff2c7230 */ /* 0x000fe40000004100 */
[C---:B------:R-:W-:Y:S01]  /*9ab0*/  FMUL R7, R38.reuse, R7 ;  /* 0x0000000726077220 */ /* 0x040fe20000400000 */
[--C-:B------:R-:W-:Y:S02]  /*9ac0*/  HADD2.F32 R47, -RZ, R73.reuse.H0_H0 ;  /* 0x20000049ff2f7230 */ /* 0x100fe40000004100 */
[C---:B------:R-:W-:Y:S01]  /*9ad0*/  FFMA R6, R41.reuse, R43, R6 ;  /* 0x0000002b29067223 */ /* 0x040fe20000000006 */
[--C-:B------:R-:W-:Y:S02]  /*9ae0*/  HADD2.F32 R40, -RZ, R68.reuse.H0_H0 ;  /* 0x20000044ff287230 */ /* 0x100fe40000004100 */
[C---:B------:R-:W-:Y:S01]  /*9af0*/  FFMA R7, R41.reuse, R44, R7 ;  /* 0x0000002c29077223 */ /* 0x040fe20000000007 */
[C---:B------:R-:W-:Y:S01]  /*9b00*/  FFMA R8, R41.reuse, R45, R8 ;  /* 0x0000002d29087223 */ /* 0x040fe20000000008 */
[----:B------:R-:W-:Y:S01]  /*9b10*/  FFMA R9, R41, R46, R9 ;  /* 0x0000002e29097223 */ /* 0x000fe20000000009 */
[----:B------:R-:W-:Y:S02]  /*9b20*/  HADD2.F32 R43, -RZ, R68.H1_H1 ;  /* 0x30000044ff2b7230 */ /* 0x000fe40000004100 */
[C---:B------:R-:W-:Y:S01]  /*9b30*/  FMUL R10, R38.reuse, R10 ;  /* 0x0000000a260a7220 */ /* 0x040fe20000400000 */
[----:B------:R-:W-:Y:S01]  /*9b40*/  HADD2.F32 R48, -RZ, R73.H1_H1 ;  /* 0x30000049ff307230 */ /* 0x000fe20000004100 */
[----:B------:R-:W-:Y:S01]  /*9b50*/  F2FP.SATFINITE.E5M2.F32.PACK_AB_MERGE_C R100, R7, R6, RZ ;  /* 0x000000060764723e */ /* 0x000fe200048060ff */
[C---:B------:R-:W-:Y:S01]  /*9b60*/  FMUL R7, R38.reuse, R24 ;  /* 0x0000001826077220 */ /* 0x040fe20000400000 */
[----:B------:R-:W-:Y:S01]  /*9b70*/  FFMA R10, R41, R47, R10 ;  /* 0x0000002f290a7223 */ /* 0x000fe2000000000a */
[C---:B------:R-:W-:Y:S01]  /*9b80*/  FMUL R24, R38.reuse, R29 ;  /* 0x0000001d26187220 */ /* 0x040fe20000400000 */
[----:B------:R-:W-:Y:S01]  /*9b90*/  F2FP.SATFINITE.E5M2.F32.PACK_AB_MERGE_C R100, R5, R4, R100 ;  /* 0x000000040564723e */ /* 0x000fe20004806064 */
[C---:B------:R-:W-:Y:S01]  /*9ba0*/  FMUL R11, R38.reuse, R11 ;  /* 0x0000000b260b7220 */ /* 0x040fe20000400000 */
[--C-:B------:R-:W-:Y:S02]  /*9bb0*/  HADD2.F32 R51, -RZ, R74.reuse.H0_H0 ;  /* 0x2000004aff337230 */ /* 0x100fe40000004100 */
[C---:B------:R-:W-:Y:S01]  /*9bc0*/  FMUL R14, R38.reuse, R14 ;  /* 0x0000000e260e7220 */ /* 0x040fe20000400000 */
[----:B------:R-:W-:Y:S02]  /*9bd0*/  HADD2.F32 R52, -RZ, R74.H1_H1 ;  /* 0x3000004aff347230 */ /* 0x000fe40000004100 */
[C---:B------:R-:W-:Y:S01]  /*9be0*/  FFMA R11, R41.reuse, R48, R11 ;  /* 0x00000030290b7223 */ /* 0x040fe2000000000b */
[C---:B------:R-:W-:Y:S01]  /*9bf0*/  FFMA R12, R41.reuse, R49, R12 ;  /* 0x00000031290c7223 */ /* 0x040fe2000000000c */
[C---:B------:R-:W-:Y:S01]  /*9c00*/  FFMA R13, R41.reuse, R50, R13 ;  /* 0x00000032290d7223 */ /* 0x040fe2000000000d */
[----:B------:R-:W-:Y:S01]  /*9c10*/  FFMA R14, R41, R51, R14 ;  /* 0x00000033290e7223 */ /* 0x000fe2000000000e */
[C---:B------:R-:W-:Y:S01]  /*9c20*/  FMUL R15, R38.reuse, R15 ;  /* 0x0000000f260f7220 */ /* 0x040fe20000400000 */
[--C-:B------:R-:W-:Y:S01]  /*9c30*/  HADD2.F32 R55, -RZ, R75.reuse.H0_H0 ;  /* 0x2000004bff377230 */ /* 0x100fe20000004100 */
[----:B------:R-:W-:Y:S01]  /*9c40*/  F2FP.SATFINITE.E5M2.F32.PACK_AB_MERGE_C R101, R11, R10, RZ ;  /* 0x0000000a0b65723e */ /* 0x000fe200048060ff */
[----:B------:R-:W-:Y:S02]  /*9c50*/  HADD2.F32 R56, -RZ, R75.H1_H1 ;  /* 0x3000004bff387230 */ /* 0x000fe40000004100 */
[C---:B------:R-:W-:Y:S01]  /*9c60*/  FFMA R15, R41.reuse, R52, R15 ;  /* 0x00000034290f7223 */ /* 0x040fe2000000000f */
[----:B------:R-:W-:Y:S01]  /*9c70*/  FFMA R16, R41, R53, R16 ;  /* 0x0000003529107223 */ /* 0x000fe20000000010 */
[----:B------:R-:W-:Y:S01]  /*9c80*/  F2FP.SATFINITE.E5M2.F32.PACK_AB_MERGE_C R101, R9, R8, R101 ;  /* 0x000000080965723e */ /* 0x000fe20004806065 */
[----:B------:R-:W-:Y:S01]  /*9c90*/  FFMA R17, R41, R54, R17 ;  /* 0x0000003629117223 */ /* 0x000fe20000000011 */
[C---:B------:R-:W-:Y:S01]  /*9ca0*/  FMUL R18, R38.reuse, R18 ;  /* 0x0000001226127220 */ /* 0x040fe20000400000 */
[----:B------:R-:W-:Y:S01]  /*9cb0*/  F2FP.SATFINITE.E5M2.F32.PACK_AB_MERGE_C R102, R15, R14, RZ ;  /* 0x0000000e0f66723e */ /* 0x000fe200048060ff */
[C---:B------:R-:W-:Y:S01]  /*9cc0*/  FMUL R19, R38.reuse, R19 ;  /* 0x0000001326137220 */ /* 0x040fe20000400000 */
[--C-:B------:R-:W-:Y:S02]  /*9cd0*/  HADD2.F32 R58, -RZ, R76.reuse.H0_H0 ;  /* 0x2000004cff3a7230 */ /* 0x100fe40000004100 */
[----:B------:R-:W-:Y:S01]  /*9ce0*/  FFMA R18, R41, R55, R18 ;  /* 0x0000003729127223 */ /* 0x000fe20000000012 */
[----:B------:R-:W-:Y:S01]  /*9cf0*/  F2FP.SATFINITE.E5M2.F32.PACK_AB_MERGE_C R102, R13, R12, R102 ;  /* 0x0000000c0d66723e */ /* 0x000fe20004806066 */
[C---:B------:R-:W-:Y:S01]  /*9d00*/  FFMA R19, R41.reuse, R56, R19 ;  /* 0x0000003829137223 */ /* 0x040fe20000000013 */
[----:B------:R-:W-:Y:S02]  /*9d10*/  HADD2.F32 R61, -RZ, R76.H1_H1 ;  /* 0x3000004cff3d7230 */ /* 0x000fe40000004100 */
[C---:B------:R-:W-:Y:S01]  /*9d20*/  FMUL R3, R38.reuse, R22 ;  /* 0x0000001626037220 */ /* 0x040fe20000400000 */
        /* <DEDUP_REMOVED lines=10> */
[C---:B------:R-:W-:Y:S01]  /*9dd0*/  FMUL R23, R38.reuse, R28 ;  /* 0x0000001c26177220 */ /* 0x040fe20000400000 */
[----:B------:R-:W-:Y:S01]  /*9de0*/  F2FP.F16.E5M2.UNPACK_B R79, R79.H1 ;  /* 0x0000004fff4f723e */ /* 0x000fe200030004ff */
        /* <DEDUP_REMOVED lines=9> */
[C---:B------:R-:W-:Y:S01]  /*9e80*/  FFMA R24, R41.reuse, R67, R24 ;  /* 0x0000004329187223 */ /* 0x040fe20000000018 */
[C---:B------:R-:W-:Y:S01]  /*9e90*/  FMUL R28, R38.reuse, R33 ;  /* 0x00000021261c7220 */ /* 0x040fe20000400000 */
[--C-:B------:R-:W-:Y:S02]  /*9ea0*/  HADD2.F32 R42, -RZ, R79.reuse.H0_H0 ;  /* 0x2000004fff2a7230 */ /* 0x100fe40000004100 */
[C---:B------:R-:W-:Y:S01]  /*9eb0*/  FFMA R25, R41.reuse, R66, R25 ;  /* 0x0000004229197223 */ /* 0x040fe20000000019 */
[----:B------:R-:W-:Y:S02]  /*9ec0*/  HADD2.F32 R71, -RZ, R79.H1_H1 ;  /* 0x3000004fff477230 */ /* 0x000fe40000004100 */
[C---:B------:R-:W-:Y:S01]  /*9ed0*/  FMUL R29, R38.reuse, R34 ;  /* 0x00000022261d7220 */ /* 0x040fe20000400000 */
        /* <DEDUP_REMOVED lines=9> */
[----:B-1----:R-:W-:Y:S01]  /*9f70*/  F2FP.SATFINITE.E5M2.F32.PACK_AB_MERGE_C R105, R22, R21, RZ ;  /* 0x000000151669723e */ /* 0x002fe200048060ff */
[----:B------:R1:W-:Y:S01]  /*9f80*/  STS.128 [R84+UR44+0x5400], R100 ;  /* 0x0054006454007988 */ /* 0x0003e20008000c2c */
[----:B------:R-:W-:Y:S02]  /*9f90*/  F2FP.SATFINITE.E5M2.F32.PACK_AB_MERGE_C R64, R26, R25, RZ ;  /* 0x000000191a40723e */ /* 0x000fe400048060ff */
[----:B------:R-:W-:Y:S02]  /*9fa0*/  F2FP.SATFINITE.E5M2.F32.PACK_AB_MERGE_C R67, R30, R29, RZ ;  /* 0x0000001d1e43723e */ /* 0x000fe400048060ff */
[----:B------:R-:W-:Y:S02]  /*9fb0*/  F2FP.SATFINITE.E5M2.F32.PACK_AB_MERGE_C R104, R2, R0, R3 ;  /* 0x000000000268723e */ /* 0x000fe40004806003 */
[----:B------:R-:W-:Y:S02]  /*9fc0*/  F2FP.SATFINITE.E5M2.F32.PACK_AB_MERGE_C R105, R20, R7, R105 ;  /* 0x000000071469723e */ /* 0x000fe40004806069 */
[----:B------:R-:W-:Y:S02]  /*9fd0*/  F2FP.SATFINITE.E5M2.F32.PACK_AB_MERGE_C R106, R24, R23, R64 ;  /* 0x00000017186a723e */ /* 0x000fe40004806040 */
[----:B------:R-:W-:Y:S02]  /*9fe0*/  F2FP.SATFINITE.E5M2.F32.PACK_AB_MERGE_C R107, R28, R27, R67 ;  /* 0x0000001b1c6b723e */ /* 0x000fe40004806043 */
[----:B------:R-:W-:Y:S03]  /*9ff0*/  IADD3 R36, PT, PT, R36, 0x1, RZ ;  /* 0x0000000124247810 */ /* 0x000fe60007ffe0ff */
        /* <DEDUP_REMOVED lines=18> */
.L_x_147:
[----:B------:R-:W-:Y:S05]  /*a120*/  BSYNC.RECONVERGENT B0 ;  /* 0x0000000000007941 */ /* 0x000fea0003800200 */
.L_x_146:
[----:B------:R-:W-:Y:S01]  /*a130*/  R2UR UR4, R87 ;  /* 0x00000000570472ca */ /* 0x000fe200000e0000 */
[----:B------:R-:W-:Y:S01]  /*a140*/  BAR.SYNC.DEFER_BLOCKING 0x1, 0x80 ;  /* 0x0042000000007b1d */ /* 0x000fe20000010000 */
[C---:B------:R-:W-:Y:S01]  /*a150*/  ISETP.NE.AND P0, PT, R89.reuse, 0x2, PT ;  /* 0x000000025900780c */ /* 0x040fe20003f05270 */
[----:B------:R-:W-:Y:S01]  /*a160*/  UISETP.NE.AND UP0, UPT, UR45, URZ, UPT ;  /* 0x000000ff2d00728c */ /* 0x000fe2000bf05270 */
[----:B------:R-:W-:Y:S01]  /*a170*/  ISETP.NE.AND P1, PT, R36, 0x4, PT ;  /* 0x000000042400780c */ /* 0x000fe20003f25270 */
[----:B------:R-:W-:Y:S01]  /*a180*/  UIADD3 UR20, UPT, UPT, UR37, UR59, URZ ;  /* 0x0000003b25147290 */ /* 0x000fe2000fffe0ff */
[----:B------:R-:W-:Y:S02]  /*a190*/  SEL R5, RZ, 0x1, P0 ;  /* 0x00000001ff057807 */ /* 0x000fe40000000000 */
[----:B------:R-:W-:Y:S02]  /*a1a0*/  SEL R3, RZ, 0x1, P1 ;  /* 0x00000001ff037807 */ /* 0x000fe40000800000 */
[----:B------:R-:W-:Y:S02]  /*a1b0*/  LOP3.LUT R92, R92, R5, RZ, 0x3c, !PT ;  /* 0x000000055c5c7212 */ /* 0x000fe400078e3cff */
[----:B------:R-:W-:Y:S01]  /*a1c0*/  LOP3.LUT R94, R94, R3, RZ, 0x3c, !PT ;  /* 0x000000035e5e7212 */ /* 0x000fe200078e3cff */
[----:B------:R-:W-:Y:S01]  /*a1d0*/  UIADD3 UR16, UPT, UPT, UR38, UR4, URZ ;  /* 0x0000000426107290 */ /* 0x000fe2000fffe0ff */
[----:B------:R-:W-:Y:S02]  /*a1e0*/  SEL R89, R89, RZ, P0 ;  /* 0x000000ff59597207 */ /* 0x000fe40000000000 */
[----:B------:R-:W-:Y:S01]  /*a1f0*/  SEL R36, R36, RZ, P1 ;  /* 0x000000ff24247207 */ /* 0x000fe20000800000 */
[----:B------:R-:W-:Y:S01]  /*a200*/  UMOV UR36, UR58 ;  /* 0x0000003a00247c82 */ /* 0x000fe20008000000 */
[----:B------:R-:W-:Y:S07]  /*a210*/  BRA.U UP0, `(.L_x_148) ;  /* 0xffffffb900e07547 */ /* 0x000fee000b83ffff */
[----:B------:R-:W-:Y:S05]  /*a220*/  EXIT ;  /* 0x000000000000794d */ /* 0x000fea0003800000 */
.L_x_25:
[----:B--2---:R2:W3:Y:S02]  /*a230*/  SYNCS.PHASECHK.TRANS64.TRYWAIT P0, [R0+URZ+0x200], R3 ;  /* 0x00020003000075a7 */ /* 0x0044e400080011ff */
[----:B---3--:R-:W-:Y:S05]  /*a240*/  @!P0 NANOSLEEP.SYNCS 0x989680 ;  /* 0x009896800000895d */ /* 0x008fea0003900000 */
[----:B------:R-:W3:Y:S02]  /*a250*/  @!P0 SYNCS.PHASECHK.TRANS64 P0, [R0+URZ+0x200], R3 ;  /* 0x00020003000085a7 */ /* 0x000ee400080010ff */
[----:B---3--:R-:W-:Y:S05]  /*a260*/  @!P0 BRA `(.L_x_25) ;  /* 0xfffffffc00f08947 */ /* 0x008fea000383ffff */
[----:B------:R-:W-:Y:S05]  /*a270*/  BRA `(.L_x_149) ;  /* 0xffffff7800747947 */ /* 0x000fea000383ffff */
.L_x_28:
[----:B--2---:R-:W-:-:S07]  /*a280*/  MOV R0, UR33 ;  /* 0x0000002100007c02 */ /* 0x004fce0008000f00 */
.L_x_150:
[----:B--2---:R2:W3:Y:S02]  /*a290*/  SYNCS.PHASECHK.TRANS64.TRYWAIT P0, [R0+URZ+0xa0], R3 ;  /* 0x0000a003000075a7 */ /* 0x0044e400080011ff */
[----:B---3--:R-:W-:Y:S05]  /*a2a0*/  @!P0 NANOSLEEP.SYNCS 0x989680 ;  /* 0x009896800000895d */ /* 0x008fea0003900000 */
[----:B------:R-:W3:Y:S02]  /*a2b0*/  @!P0 SYNCS.PHASECHK.TRANS64 P0, [R0+URZ+0xa0], R3 ;  /* 0x0000a003000085a7 */ /* 0x000ee400080010ff */
[----:B---3--:R-:W-:Y:S05]  /*a2c0*/  @!P0 BRA `(.L_x_150) ;  /* 0xfffffffc00f08947 */ /* 0x008fea000383ffff */
[----:B------:R-:W-:Y:S05]  /*a2d0*/  BRA `(.L_x_27) ;  /* 0xffffff7800b47947 */ /* 0x000fea000383ffff */
.L_x_35:
[----:B-1----:R-:W-:-:S07]  /*a2e0*/  MOV R0, UR17 ;  /* 0x0000001100007c02 */ /* 0x002fce0008000f00 */
.L_x_151:
[----:B-1----:R1:W2:Y:S02]  /*a2f0*/  SYNCS.PHASECHK.TRANS64.TRYWAIT P0, [R0+URZ+0xa0], R3 ;  /* 0x0000a003000075a7 */ /* 0x0022a400080011ff */
[----:B--2---:R-:W-:Y:S05]  /*a300*/  @!P0 NANOSLEEP.SYNCS 0x989680 ;  /* 0x009896800000895d */ /* 0x004fea0003900000 */
[----:B------:R-:W2:Y:S02]  /*a310*/  @!P0 SYNCS.PHASECHK.TRANS64 P0, [R0+URZ+0xa0], R3 ;  /* 0x0000a003000085a7 */ /* 0x000ea400080010ff */
[----:B--2---:R-:W-:Y:S05]  /*a320*/  @!P0 BRA `(.L_x_151) ;  /* 0xfffffffc00f08947 */ /* 0x004fea000383ffff */
[----:B------:R-:W-:Y:S05]  /*a330*/  BRA `(.L_x_34) ;  /* 0xffffff7c00707947 */ /* 0x000fea000383ffff */
.L_x_40:
[----:B-1----:R1:W2:Y:S02]  /*a340*/  SYNCS.PHASECHK.TRANS64.TRYWAIT P0, [R3+URZ+0x190], R0 ;  /* 0x00019000030075a7 */ /* 0x0022a400080011ff */
[----:B--2---:R-:W-:Y:S05]  /*a350*/  @!P0 NANOSLEEP.SYNCS 0x989680 ;  /* 0x009896800000895d */ /* 0x004fea0003900000 */
[----:B------:R-:W2:Y:S02]  /*a360*/  @!P0 SYNCS.PHASECHK.TRANS64 P0, [R3+URZ+0x190], R0 ;  /* 0x00019000030085a7 */ /* 0x000ea400080010ff */
[----:B--2---:R-:W-:Y:S05]  /*a370*/  @!P0 BRA `(.L_x_40) ;  /* 0xfffffffc00f08947 */ /* 0x004fea000383ffff */
[----:B------:R-:W-:Y:S05]  /*a380*/  BRA `(.L_x_152) ;  /* 0xffffff8000107947 */ /* 0x000fea000383ffff */
.L_x_44:
[----:B-1----:R-:W-:-:S07]  /*a390*/  MOV R0, UR4 ;  /* 0x0000000400007c02 */ /* 0x002fce0008000f00 */
.L_x_153:
[----:B-1----:R1:W2:Y:S02]  /*a3a0*/  SYNCS.PHASECHK.TRANS64.TRYWAIT P0, [R0+URZ], R3 ;  /* 0x00000003000075a7 */ /* 0x0022a400080011ff */
[----:B--2---:R-:W-:Y:S05]  /*a3b0*/  @!P0 NANOSLEEP.SYNCS 0x989680 ;  /* 0x009896800000895d */ /* 0x004fea0003900000 */
[----:B------:R-:W2:Y:S02]  /*a3c0*/  @!P0 SYNCS.PHASECHK.TRANS64 P0, [R0+URZ], R3 ;  /* 0x00000003000085a7 */ /* 0x000ea400080010ff */
[----:B--2---:R-:W-:Y:S05]  /*a3d0*/  @!P0 BRA `(.L_x_153) ;  /* 0xfffffffc00f08947 */ /* 0x004fea000383ffff */
[----:B------:R-:W-:Y:S05]  /*a3e0*/  BRA `(.L_x_154) ;  /* 0xffffff8400b87947 */ /* 0x000fea000383ffff */
.L_x_45:
[----:B------:R-:W-:-:S07]  /*a3f0*/  MOV R0, UR5 ;  /* 0x0000000500007c02 */ /* 0x000fce0008000f00 */
.L_x_155:
[----:B-1----:R1:W2:Y:S02]  /*a400*/  SYNCS.PHASECHK.TRANS64.TRYWAIT P0, [R0+URZ], R3 ;  /* 0x00000003000075a7 */ /* 0x0022a400080011ff */
[----:B--2---:R-:W-:Y:S05]  /*a410*/  @!P0 NANOSLEEP.SYNCS 0x989680 ;  /* 0x009896800000895d */ /* 0x004fea0003900000 */
[----:B------:R-:W2:Y:S02]  /*a420*/  @!P0 SYNCS.PHASECHK.TRANS64 P0, [R0+URZ], R3 ;  /* 0x00000003000085a7 */ /* 0x000ea400080010ff */
[----:B--2---:R-:W-:Y:S05]  /*a430*/  @!P0 BRA `(.L_x_155) ;  /* 0xfffffffc00f08947 */ /* 0x004fea000383ffff */
[----:B------:R-:W-:Y:S05]  /*a440*/  BRA `(.L_x_156) ;  /* 0xffffff8400c47947 */ /* 0x000fea000383ffff */
.L_x_46:
[----:B------:R-:W-:-:S07]  /*a450*/  MOV R0, UR5 ;  /* 0x0000000500007c02 */ /* 0x000fce0008000f00 */
.L_x_157:
[----:B-1----:R1:W2:Y:S02]  /*a460*/  SYNCS.PHASECHK.TRANS64.TRYWAIT P0, [R0+URZ], R3 ;  /* 0x00000003000075a7 */ /* 0x0022a400080011ff */
[----:B--2---:R-:W-:Y:S05]  /*a470*/  @!P0 NANOSLEEP.SYNCS 0x989680 ;  /* 0x009896800000895d */ /* 0x004fea0003900000 */
[----:B------:R-:W2:Y:S02]  /*a480*/  @!P0 SYNCS.PHASECHK.TRANS64 P0, [R0+URZ], R3 ;  /* 0x00000003000085a7 */ /* 0x000ea400080010ff */
[----:B--2---:R-:W-:Y:S05]  /*a490*/  @!P0 BRA `(.L_x_157) ;  /* 0xfffffffc00f08947 */ /* 0x004fea000383ffff */
[----:B------:R-:W-:Y:S05]  /*a4a0*/  BRA `(.L_x_158) ;  /* 0xffffff8400d07947 */ /* 0x000fea000383ffff */
.L_x_47:
[----:B------:R-:W-:-:S07]  /*a4b0*/  MOV R0, UR5 ;  /* 0x0000000500007c02 */ /* 0x000fce0008000f00 */
.L_x_159:
[----:B-1----:R1:W2:Y:S02]  /*a4c0*/  SYNCS.PHASECHK.TRANS64.TRYWAIT P0, [R0+URZ], R3 ;  /* 0x00000003000075a7 */ /* 0x0022a400080011ff */
[----:B--2---:R-:W-:Y:S05]  /*a4d0*/  @!P0 NANOSLEEP.SYNCS 0x989680 ;  /* 0x009896800000895d */ /* 0x004fea0003900000 */
[----:B------:R-:W2:Y:S02]  /*a4e0*/  @!P0 SYNCS.PHASECHK.TRANS64 P0, [R0+URZ], R3 ;  /* 0x00000003000085a7 */ /* 0x000ea400080010ff */
[----:B--2---:R-:W-:Y:S05]  /*a4f0*/  @!P0 BRA `(.L_x_159) ;  /* 0xfffffffc00f08947 */ /* 0x004fea000383ffff */
[----:B------:R-:W-:Y:S05]  /*a500*/  BRA `(.L_x_160) ;  /* 0xffffff8400dc7947 */ /* 0x000fea000383ffff */
.L_x_48:
[----:B------:R-:W-:-:S07]  /*a510*/  MOV R0, UR5 ;  /* 0x0000000500007c02 */ /* 0x000fce0008000f00 */
.L_x_161:
[----:B-1----:R1:W2:Y:S02]  /*a520*/  SYNCS.PHASECHK.TRANS64.TRYWAIT P0, [R0+URZ], R3 ;  /* 0x00000003000075a7 */ /* 0x0022a400080011ff */
[----:B--2---:R-:W-:Y:S05]  /*a530*/  @!P0 NANOSLEEP.SYNCS 0x989680 ;  /* 0x009896800000895d */ /* 0x004fea0003900000 */
[----:B------:R-:W2:Y:S02]  /*a540*/  @!P0 SYNCS.PHASECHK.TRANS64 P0, [R0+URZ], R3 ;  /* 0x00000003000085a7 */ /* 0x000ea400080010ff */
[----:B--2---:R-:W-:Y:S05]  /*a550*/  @!P0 BRA `(.L_x_161) ;  /* 0xfffffffc00f08947 */ /* 0x004fea000383ffff */
[----:B------:R-:W-:Y:S05]  /*a560*/  BRA `(.L_x_162) ;  /* 0xffffff8400e87947 */ /* 0x000fea000383ffff */
.L_x_49:
[----:B------:R-:W-:-:S07]  /*a570*/  MOV R0, UR5 ;  /* 0x0000000500007c02 */ /* 0x000fce0008000f00 */
.L_x_163:
[----:B-1----:R1:W2:Y:S02]  /*a580*/  SYNCS.PHASECHK.TRANS64.TRYWAIT P0, [R0+URZ], R3 ;  /* 0x00000003000075a7 */ /* 0x0022a400080011ff */
[----:B--2---:R-:W-:Y:S05]  /*a590*/  @!P0 NANOSLEEP.SYNCS 0x989680 ;  /* 0x009896800000895d */ /* 0x004fea0003900000 */
[----:B------:R-:W2:Y:S02]  /*a5a0*/  @!P0 SYNCS.PHASECHK.TRANS64 P0, [R0+URZ], R3 ;  /* 0x00000003000085a7 */ /* 0x000ea400080010ff */
[----:B--2---:R-:W-:Y:S05]  /*a5b0*/  @!P0 BRA `(.L_x_163) ;  /* 0xfffffffc00f08947 */ /* 0x004fea000383ffff */
[----:B------:R-:W-:Y:S05]  /*a5c0*/  BRA `(.L_x_164) ;  /* 0xffffff8400f47947 */ /* 0x000fea000383ffff */
.L_x_50:
[----:B------:R-:W-:-:S07]  /*a5d0*/  MOV R0, UR5 ;  /* 0x0000000500007c02 */ /* 0x000fce0008000f00 */
.L_x_165:
[----:B-1----:R1:W2:Y:S02]  /*a5e0*/  SYNCS.PHASECHK.TRANS64.TRYWAIT P0, [R0+URZ], R3 ;  /* 0x00000003000075a7 */ /* 0x0022a400080011ff */
[----:B--2---:R-:W-:Y:S05]  /*a5f0*/  @!P0 NANOSLEEP.SYNCS 0x989680 ;  /* 0x009896800000895d */ /* 0x004fea0003900000 */
[----:B------:R-:W2:Y:S02]  /*a600*/  @!P0 SYNCS.PHASECHK.TRANS64 P0, [R0+URZ], R3 ;  /* 0x00000003000085a7 */ /* 0x000ea400080010ff */
[----:B--2---:R-:W-:Y:S05]  /*a610*/  @!P0 BRA `(.L_x_165) ;  /* 0xfffffffc00f08947 */ /* 0x004fea000383ffff */
[----:B------:R-:W-:Y:S05]  /*a620*/  BRA `(.L_x_166) ;  /* 0xffffff8800007947 */ /* 0x000fea000383ffff */
.L_x_51:
[----:B------:R-:W-:-:S07]  /*a630*/  MOV R0, UR5 ;  /* 0x0000000500007c02 */ /* 0x000fce0008000f00 */
.L_x_167:
[----:B-1----:R1:W2:Y:S02]  /*a640*/  SYNCS.PHASECHK.TRANS64.TRYWAIT P0, [R0+URZ], R3 ;  /* 0x00000003000075a7 */ /* 0x0022a400080011ff */
[----:B--2---:R-:W-:Y:S05]  /*a650*/  @!P0 NANOSLEEP.SYNCS 0x989680 ;  /* 0x009896800000895d */ /* 0x004fea0003900000 */
[----:B------:R-:W2:Y:S02]  /*a660*/  @!P0 SYNCS.PHASECHK.TRANS64 P0, [R0+URZ], R3 ;  /* 0x00000003000085a7 */ /* 0x000ea400080010ff */
[----:B--2---:R-:W-:Y:S05]  /*a670*/  @!P0 BRA `(.L_x_167) ;  /* 0xfffffffc00f08947 */ /* 0x004fea000383ffff */
[----:B------:R-:W-:Y:S05]  /*a680*/  BRA `(.L_x_168) ;  /* 0xffffff88000c7947 */ /* 0x000fea000383ffff */
.L_x_52:
[----:B------:R-:W-:-:S07]  /*a690*/  MOV R0, UR5 ;  /* 0x0000000500007c02 */ /* 0x000fce0008000f00 */
.L_x_169:
[----:B-1----:R1:W2:Y:S02]  /*a6a0*/  SYNCS.PHASECHK.TRANS64.TRYWAIT P0, [R0+URZ], R3 ;  /* 0x00000003000075a7 */ /* 0x0022a400080011ff */
[----:B--2---:R-:W-:Y:S05]  /*a6b0*/  @!P0 NANOSLEEP.SYNCS 0x989680 ;  /* 0x009896800000895d */ /* 0x004fea0003900000 */
[----:B------:R-:W2:Y:S02]  /*a6c0*/  @!P0 SYNCS.PHASECHK.TRANS64 P0, [R0+URZ], R3 ;  /* 0x00000003000085a7 */ /* 0x000ea400080010ff */
[----:B--2---:R-:W-:Y:S05]  /*a6d0*/  @!P0 BRA `(.L_x_169) ;  /* 0xfffffffc00f08947 */ /* 0x004fea000383ffff */
[----:B------:R-:W-:Y:S05]  /*a6e0*/  BRA `(.L_x_170) ;  /* 0xffffff8800187947 */ /* 0x000fea000383ffff */
.L_x_53:
[----:B------:R-:W-:-:S07]  /*a6f0*/  MOV R0, UR5 ;  /* 0x0000000500007c02 */ /* 0x000fce0008000f00 */
.L_x_171:
[----:B-1----:R1:W2:Y:S02]  /*a700*/  SYNCS.PHASECHK.TRANS64.TRYWAIT P0, [R0+URZ], R3 ;  /* 0x00000003000075a7 */ /* 0x0022a400080011ff */
[----:B--2---:R-:W-:Y:S05]  /*a710*/  @!P0 NANOSLEEP.SYNCS 0x989680 ;  /* 0x009896800000895d */ /* 0x004fea0003900000 */
[----:B------:R-:W2:Y:S02]  /*a720*/  @!P0 SYNCS.PHASECHK.TRANS64 P0, [R0+URZ], R3 ;  /* 0x00000003000085a7 */ /* 0x000ea400080010ff */
[----:B--2---:R-:W-:Y:S05]  /*a730*/  @!P0 BRA `(.L_x_171) ;  /* 0xfffffffc00f08947 */ /* 0x004fea000383ffff */
[----:B------:R-:W-:Y:S05]  /*a740*/  BRA `(.L_x_172) ;  /* 0xffffff8800247947 */ /* 0x000fea000383ffff */
.L_x_54:
[----:B------:R-:W-:-:S07]  /*a750*/  MOV R0, UR5 ;  /* 0x0000000500007c02 */ /* 0x000fce0008000f00 */
.L_x_173:
[----:B-1----:R1:W2:Y:S02]  /*a760*/  SYNCS.PHASECHK.TRANS64.TRYWAIT P0, [R0+URZ], R3 ;  /* 0x00000003000075a7 */ /* 0x0022a400080011ff */
[----:B--2---:R-:W-:Y:S05]  /*a770*/  @!P0 NANOSLEEP.SYNCS 0x989680 ;  /* 0x009896800000895d */ /* 0x004fea0003900000 */
[----:B------:R-:W2:Y:S02]  /*a780*/  @!P0 SYNCS.PHASECHK.TRANS64 P0, [R0+URZ], R3 ;  /* 0x00000003000085a7 */ /* 0x000ea400080010ff */
[----:B--2---:R-:W-:Y:S05]  /*a790*/  @!P0 BRA `(.L_x_173) ;  /* 0xfffffffc00f08947 */ /* 0x004fea000383ffff */
[----:B------:R-:W-:Y:S05]  /*a7a0*/  BRA `(.L_x_174) ;  /* 0xffffff8800307947 */ /* 0x000fea000383ffff */
.L_x_55:
[----:B------:R-:W-:-:S07]  /*a7b0*/  MOV R0, UR5 ;  /* 0x0000000500007c02 */ /* 0x000fce0008000f00 */
.L_x_175:
[----:B-1----:R1:W2:Y:S02]  /*a7c0*/  SYNCS.PHASECHK.TRANS64.TRYWAIT P0, [R0+URZ], R3 ;  /* 0x00000003000075a7 */ /* 0x0022a400080011ff */
[----:B--2---:R-:W-:Y:S05]  /*a7d0*/  @!P0 NANOSLEEP.SYNCS 0x989680 ;  /* 0x009896800000895d */ /* 0x004fea0003900000 */
[----:B------:R-:W2:Y:S02]  /*a7e0*/  @!P0 SYNCS.PHASECHK.TRANS64 P0, [R0+URZ], R3 ;  /* 0x00000003000085a7 */ /* 0x000ea400080010ff */
[----:B--2---:R-:W-:Y:S05]  /*a7f0*/  @!P0 BRA `(.L_x_175) ;  /* 0xfffffffc00f08947 */ /* 0x004fea000383ffff */
[----:B------:R-:W-:Y:S05]  /*a800*/  BRA `(.L_x_176) ;  /* 0xffffff88003c7947 */ /* 0x000fea000383ffff */
.L_x_56:
[----:B------:R-:W-:-:S07]  /*a810*/  MOV R0, UR5 ;  /* 0x0000000500007c02 */ /* 0x000fce0008000f00 */
.L_x_177:
[----:B-1----:R1:W2:Y:S02]  /*a820*/  SYNCS.PHASECHK.TRANS64.TRYWAIT P0, [R0+URZ], R3 ;  /* 0x00000003000075a7 */ /* 0x0022a400080011ff */
[----:B--2---:R-:W-:Y:S05]  /*a830*/  @!P0 NANOSLEEP.SYNCS 0x989680 ;  /* 0x009896800000895d */ /* 0x004fea0003900000 */
[----:B------:R-:W2:Y:S02]  /*a840*/  @!P0 SYNCS.PHASECHK.TRANS64 P0, [R0+URZ], R3 ;  /* 0x00000003000085a7 */ /* 0x000ea400080010ff */
[----:B--2---:R-:W-:Y:S05]  /*a850*/  @!P0 BRA `(.L_x_177) ;  /* 0xfffffffc00f08947 */ /* 0x004fea000383ffff */
[----:B------:R-:W-:Y:S05]  /*a860*/  BRA `(.L_x_178) ;  /* 0xffffff8800487947 */ /* 0x000fea000383ffff */
.L_x_57:
[----:B------:R-:W-:-:S07]  /*a870*/  MOV R0, UR5 ;  /* 0x0000000500007c02 */ /* 0x000fce0008000f00 */
.L_x_179:
[----:B-1----:R1:W2:Y:S02]  /*a880*/  SYNCS.PHASECHK.TRANS64.TRYWAIT P0, [R0+URZ], R3 ;  /* 0x00000003000075a7 */ /* 0x0022a400080011ff */
[----:B--2---:R-:W-:Y:S05]  /*a890*/  @!P0 NANOSLEEP.SYNCS 0x989680 ;  /* 0x009896800000895d */ /* 0x004fea0003900000 */
[----:B------:R-:W2:Y:S02]  /*a8a0*/  @!P0 SYNCS.PHASECHK.TRANS64 P0, [R0+URZ], R3 ;  /* 0x00000003000085a7 */ /* 0x000ea400080010ff */
[----:B--2---:R-:W-:Y:S05]  /*a8b0*/  @!P0 BRA `(.L_x_179) ;  /* 0xfffffffc00f08947 */ /* 0x004fea000383ffff */
[----:B------:R-:W-:Y:S05]  /*a8c0*/  BRA `(.L_x_180) ;  /* 0xffffff8800547947 */ /* 0x000fea000383ffff */
.L_x_58:
[----:B------:R-:W-:-:S07]  /*a8d0*/  MOV R0, UR5 ;  /* 0x0000000500007c02 */ /* 0x000fce0008000f00 */
.L_x_181:
[----:B-1----:R1:W2:Y:S02]  /*a8e0*/  SYNCS.PHASECHK.TRANS64.TRYWAIT P0, [R0+URZ], R3 ;  /* 0x00000003000075a7 */ /* 0x0022a400080011ff */
[----:B--2---:R-:W-:Y:S05]  /*a8f0*/  @!P0 NANOSLEEP.SYNCS 0x989680 ;  /* 0x009896800000895d */ /* 0x004fea0003900000 */
[----:B------:R-:W2:Y:S02]  /*a900*/  @!P0 SYNCS.PHASECHK.TRANS64 P0, [R0+URZ], R3 ;  /* 0x00000003000085a7 */ /* 0x000ea400080010ff */
[----:B--2---:R-:W-:Y:S05]  /*a910*/  @!P0 BRA `(.L_x_181) ;  /* 0xfffffffc00f08947 */ /* 0x004fea000383ffff */
[----:B------:R-:W-:Y:S05]  /*a920*/  BRA `(.L_x_182) ;  /* 0xffffff8800607947 */ /* 0x000fea000383ffff */
.L_x_59:
[----:B------:R-:W-:-:S07]  /*a930*/  MOV R0, UR5 ;  /* 0x0000000500007c02 */ /* 0x000fce0008000f00 */
.L_x_183:
[----:B-1----:R1:W2:Y:S02]  /*a940*/  SYNCS.PHASECHK.TRANS64.TRYWAIT P0, [R0+URZ], R3 ;  /* 0x00000003000075a7 */ /* 0x0022a400080011ff */
[----:B--2---:R-:W-:Y:S05]  /*a950*/  @!P0 NANOSLEEP.SYNCS 0x989680 ;  /* 0x009896800000895d */ /* 0x004fea0003900000 */
[----:B------:R-:W2:Y:S02]  /*a960*/  @!P0 SYNCS.PHASECHK.TRANS64 P0, [R0+URZ], R3 ;  /* 0x00000003000085a7 */ /* 0x000ea400080010ff */
[----:B--2---:R-:W-:Y:S05]  /*a970*/  @!P0 BRA `(.L_x_183) ;  /* 0xfffffffc00f08947 */ /* 0x004fea000383ffff */
[----:B------:R-:W-:Y:S05]  /*a980*/  BRA `(.L_x_184) ;  /* 0xffffff88006c7947 */ /* 0x000fea000383ffff */
.L_x_60:
[----:B------:R-:W-:-:S07]  /*a990*/  MOV R0, UR5 ;  /* 0x0000000500007c02 */ /* 0x000fce0008000f00 */
.L_x_185:
[----:B-1----:R1:W2:Y:S02]  /*a9a0*/  SYNCS.PHASECHK.TRANS64.TRYWAIT P0, [R0+URZ], R3 ;  /* 0x00000003000075a7 */ /* 0x0022a400080011ff */
[----:B--2---:R-:W-:Y:S05]  /*a9b0*/  @!P0 NANOSLEEP.SYNCS 0x989680 ;  /* 0x009896800000895d */ /* 0x004fea0003900000 */
[----:B------:R-:W2:Y:S02]  /*a9c0*/  @!P0 SYNCS.PHASECHK.TRANS64 P0, [R0+URZ], R3 ;  /* 0x00000003000085a7 */ /* 0x000ea400080010ff */
[----:B--2---:R-:W-:Y:S05]  /*a9d0*/  @!P0 BRA `(.L_x_185) ;  /* 0xfffffffc00f08947 */ /* 0x004fea000383ffff */
[----:B------:R-:W-:Y:S05]  /*a9e0*/  BRA `(.L_x_186) ;  /* 0xffffff8800787947 */ /* 0x000fea000383ffff */
.L_x_61:
[----:B------:R-:W-:-:S07]  /*a9f0*/  MOV R0, UR5 ;  /* 0x0000000500007c02 */ /* 0x000fce0008000f00 */
.L_x_187:
[----:B-1----:R1:W2:Y:S02]  /*aa00*/  SYNCS.PHASECHK.TRANS64.TRYWAIT P0, [R0+URZ], R3 ;  /* 0x00000003000075a7 */ /* 0x0022a400080011ff */
[----:B--2---:R-:W-:Y:S05]  /*aa10*/  @!P0 NANOSLEEP.SYNCS 0x989680 ;  /* 0x009896800000895d */ /* 0x004fea0003900000 */
[----:B------:R-:W2:Y:S02]  /*aa20*/  @!P0 SYNCS.PHASECHK.TRANS64 P0, [R0+URZ], R3 ;  /* 0x00000003000085a7 */ /* 0x000ea400080010ff */
[----:B--2---:R-:W-:Y:S05]  /*aa30*/  @!P0 BRA `(.L_x_187) ;  /* 0xfffffffc00f08947 */ /* 0x004fea000383ffff */
[----:B------:R-:W-:Y:S05]  /*aa40*/  BRA `(.L_x_188) ;  /* 0xffffff8800847947 */ /* 0x000fea000383ffff */
.L_x_62:
[----:B------:R-:W-:-:S07]  /*aa50*/  MOV R0, UR5 ;  /* 0x0000000500007c02 */ /* 0x000fce0008000f00 */
.L_x_189:
[----:B-1----:R1:W2:Y:S02]  /*aa60*/  SYNCS.PHASECHK.TRANS64.TRYWAIT P0, [R0+URZ], R3 ;  /* 0x00000003000075a7 */ /* 0x0022a400080011ff */
[----:B--2---:R-:W-:Y:S05]  /*aa70*/  @!P0 NANOSLEEP.SYNCS 0x989680 ;  /* 0x009896800000895d */ /* 0x004fea0003900000 */
[----:B------:R-:W2:Y:S02]  /*aa80*/  @!P0 SYNCS.PHASECHK.TRANS64 P0, [R0+URZ], R3 ;  /* 0x00000003000085a7 */ /* 0x000ea400080010ff */
[----:B--2---:R-:W-:Y:S05]  /*aa90*/  @!P0 BRA `(.L_x_189) ;  /* 0xfffffffc00f08947 */ /* 0x004fea000383ffff */
[----:B------:R-:W-:Y:S05]  /*aaa0*/  BRA `(.L_x_190) ;  /* 0xffffff8800907947 */ /* 0x000fea000383ffff */
.L_x_65:
[----:B-1----:R1:W2:Y:S02]  /*aab0*/  SYNCS.PHASECHK.TRANS64.TRYWAIT P0, [R2+URZ+0x1f0], R5 ;  /* 0x0001f005020075a7 */ /* 0x0022a400080011ff */
[----:B--2---:R-:W-:Y:S05]  /*aac0*/  @!P0 NANOSLEEP.SYNCS 0x989680 ;  /* 0x009896800000895d */ /* 0x004fea0003900000 */
[----:B------:R-:W2:Y:S02]  /*aad0*/  @!P0 SYNCS.PHASECHK.TRANS64 P0, [R2+URZ+0x1f0], R5 ;  /* 0x0001f005020085a7 */ /* 0x000ea400080010ff */
[----:B--2---:R-:W-:Y:S05]  /*aae0*/  @!P0 BRA `(.L_x_65) ;  /* 0xfffffffc00f08947 */ /* 0x004fea000383ffff */
[----:B------:R-:W-:Y:S05]  /*aaf0*/  BRA `(.L_x_191) ;  /* 0xffffff8800f47947 */ /* 0x000fea000383ffff */
.L_x_66:
[----:B------:R-:W-:-:S07]  /*ab00*/  MOV R2, UR4 ;  /* 0x0000000400027c02 */ /* 0x000fce0008000f00 */
.L_x_192:
[----:B-1----:R1:W2:Y:S02]  /*ab10*/  SYNCS.PHASECHK.TRANS64.TRYWAIT P0, [R2+URZ+0x1a0], R5 ;  /* 0x0001a005020075a7 */ /* 0x0022a400080011ff */
[----:B--2---:R-:W-:Y:S05]  /*ab20*/  @!P0 NANOSLEEP.SYNCS 0x989680 ;  /* 0x009896800000895d */ /* 0x004fea0003900000 */
[----:B------:R-:W2:Y:S02]  /*ab30*/  @!P0 SYNCS.PHASECHK.TRANS64 P0, [R2+URZ+0x1a0], R5 ;  /* 0x0001a005020085a7 */ /* 0x000ea400080010ff */
[----:B--2---:R-:W-:Y:S05]  /*ab40*/  @!P0 BRA `(.L_x_192) ;  /* 0xfffffffc00f08947 */ /* 0x004fea000383ffff */
[----:B------:R-:W-:Y:S05]  /*ab50*/  BRA `(.L_x_193) ;  /* 0xffffff8c00047947 */ /* 0x000fea000383ffff */
.L_x_67:
[----:B-1----:R1:W2:Y:S02]  /*ab60*/  SYNCS.PHASECHK.TRANS64.TRYWAIT P1, [R2+URZ+0x190], R5 ;  /* 0x00019005020075a7 */ /* 0x0022a400080211ff */
[----:B--2---:R-:W-:Y:S05]  /*ab70*/  @!P1 NANOSLEEP.SYNCS 0x989680 ;  /* 0x009896800000995d */ /* 0x004fea0003900000 */
[----:B------:R-:W2:Y:S02]  /*ab80*/  @!P1 SYNCS.PHASECHK.TRANS64 P1, [R2+URZ+0x190], R5 ;  /* 0x00019005020095a7 */ /* 0x000ea400080210ff */
[----:B--2---:R-:W-:Y:S05]  /*ab90*/  @!P1 BRA `(.L_x_67) ;  /* 0xfffffffc00f09947 */ /* 0x004fea000383ffff */
[----:B------:R-:W-:Y:S05]  /*aba0*/  BRA `(.L_x_194) ;  /* 0xffffff8c00347947 */ /* 0x000fea000383ffff */
.L_x_70:
[----:B------:R-:W-:-:S07]  /*abb0*/  MOV R0, UR4 ;  /* 0x0000000400007c02 */ /* 0x000fce0008000f00 */
.L_x_195:
[----:B-1----:R1:W2:Y:S02]  /*abc0*/  SYNCS.PHASECHK.TRANS64.TRYWAIT P0, [R0+URZ+0x1a0], R3 ;  /* 0x0001a003000075a7 */ /* 0x0022a400080011ff */
[----:B--2---:R-:W-:Y:S05]  /*abd0*/  @!P0 NANOSLEEP.SYNCS 0x989680 ;  /* 0x009896800000895d */ /* 0x004fea0003900000 */
[----:B------:R-:W2:Y:S02]  /*abe0*/  @!P0 SYNCS.PHASECHK.TRANS64 P0, [R0+URZ+0x1a0], R3 ;  /* 0x0001a003000085a7 */ /* 0x000ea400080010ff */
[----:B--2---:R-:W-:Y:S05]  /*abf0*/  @!P0 BRA `(.L_x_195) ;  /* 0xfffffffc00f08947 */ /* 0x004fea000383ffff */
[----:B------:R-:W-:Y:S05]  /*ac00*/  BRA `(.L_x_69) ;  /* 0xffffff8c00887947 */ /* 0x000fea000383ffff */
.L_x_77:
[----:B-1----:R1:W2:Y:S02]  /*ac10*/  SYNCS.PHASECHK.TRANS64.TRYWAIT P1, [R0+URZ+0x190], R5 ;  /* 0x00019005000075a7 */ /* 0x0022a400080211ff */
[----:B--2---:R-:W-:Y:S05]  /*ac20*/  @!P1 NANOSLEEP.SYNCS 0x989680 ;  /* 0x009896800000995d */ /* 0x004fea0003900000 */
[----:B------:R-:W2:Y:S02]  /*ac30*/  @!P1 SYNCS.PHASECHK.TRANS64 P1, [R0+URZ+0x190], R5 ;  /* 0x00019005000095a7 */ /* 0x000ea400080210ff */
[----:B--2---:R-:W-:Y:S05]  /*ac40*/  @!P1 BRA `(.L_x_77) ;  /* 0xfffffffc00f09947 */ /* 0x004fea000383ffff */
[----:B------:R-:W-:Y:S05]  /*ac50*/  BRA `(.L_x_196) ;  /* 0xffffff9000e87947 */ /* 0x000fea000383ffff */
.L_x_78:
[----:B------:R-:W-:-:S07]  /*ac60*/  MOV R3, UR19 ;  /* 0x0000001300037c02 */ /* 0x000fce0008000f00 */
.L_x_197:
[----:B-1----:R1:W2:Y:S02]  /*ac70*/  SYNCS.PHASECHK.TRANS64.TRYWAIT P0, [R3+URZ+0x1d0], R0 ;  /* 0x0001d000030075a7 */ /* 0x0022a400080011ff */
[----:B--2---:R-:W-:Y:S05]  /*ac80*/  @!P0 NANOSLEEP.SYNCS 0x989680 ;  /* 0x009896800000895d */ /* 0x004fea0003900000 */
[----:B------:R-:W2:Y:S02]  /*ac90*/  @!P0 SYNCS.PHASECHK.TRANS64 P0, [R3+URZ+0x1d0], R0 ;  /* 0x0001d000030085a7 */ /* 0x000ea400080010ff */
[----:B--2---:R-:W-:Y:S05]  /*aca0*/  @!P0 BRA `(.L_x_197) ;  /* 0xfffffffc00f08947 */ /* 0x004fea000383ffff */
[----:B------:R-:W-:Y:S05]  /*acb0*/  BRA `(.L_x_198) ;  /* 0xffffff94001c7947 */ /* 0x000fea000383ffff */
.L_x_81:
[----:B------:R-:W-:Y:S07]  /*acc0*/  MOV R0, UR6 ;  /* 0x0000000600007c02 */ /* 0x000fee0008000f00 */
.L_x_199:
[----:B-1----:R1:W2:Y:S02]  /*acd0*/  SYNCS.PHASECHK.TRANS64.TRYWAIT P0, [R0+URZ], R3 ;  /* 0x00000003000075a7 */ /* 0x0022a400080011ff */
[----:B--2---:R-:W-:Y:S05]  /*ace0*/  @!P0 NANOSLEEP.SYNCS 0x989680 ;  /* 0x009896800000895d */ /* 0x004fea0003900000 */
[----:B------:R-:W2:Y:S02]  /*acf0*/  @!P0 SYNCS.PHASECHK.TRANS64 P0, [R0+URZ], R3 ;  /* 0x00000003000085a7 */ /* 0x000ea400080010ff */
[----:B--2---:R-:W-:Y:S05]  /*ad00*/  @!P0 BRA `(.L_x_199) ;  /* 0xfffffffc00f08947 */ /* 0x004fea000383ffff */
[----:B------:R-:W-:Y:S05]  /*ad10*/  BRA `(.L_x_80) ;  /* 0xffffff9400547947 */ /* 0x000fea000383ffff */
.L_x_84:
[----:B------:R-:W-:-:S07]  /*ad20*/  MOV R0, UR4 ;  /* 0x0000000400007c02 */ /* 0x000fce0008000f00 */
.L_x_200:
[----:B--2---:R2:W4:Y:S02]  /*ad30*/  SYNCS.PHASECHK.TRANS64.TRYWAIT P0, [R0+URZ], R3 ;  /* 0x00000003000075a7 */ /* 0x00452400080011ff */
[----:B----4-:R-:W-:Y:S05]  /*ad40*/  @!P0 NANOSLEEP.SYNCS 0x989680 ;  /* 0x009896800000895d */ /* 0x010fea0003900000 */
[----:B------:R-:W4:Y:S02]  /*ad50*/  @!P0 SYNCS.PHASECHK.TRANS64 P0, [R0+URZ], R3 ;  /* 0x00000003000085a7 */ /* 0x000f2400080010ff */
[----:B----4-:R-:W-:Y:S05]  /*ad60*/  @!P0 BRA `(.L_x_200) ;  /* 0xfffffffc00f08947 */ /* 0x010fea000383ffff */
[----:B------:R-:W-:Y:S05]  /*ad70*/  BRA `(.L_x_201) ;  /* 0xffffff9400f47947 */ /* 0x000fea000383ffff */
.L_x_85:
[----:B------:R-:W-:-:S07]  /*ad80*/  MOV R0, UR5 ;  /* 0x0000000500007c02 */ /* 0x000fce0008000f00 */
.L_x_202:
[----:B-1----:R1:W2:Y:S02]  /*ad90*/  SYNCS.PHASECHK.TRANS64.TRYWAIT P0, [R0+URZ], R3 ;  /* 0x00000003000075a7 */ /* 0x0022a400080011ff */
[----:B--2---:R-:W-:Y:S05]  /*ada0*/  @!P0 NANOSLEEP.SYNCS 0x989680 ;  /* 0x009896800000895d */ /* 0x004fea0003900000 */
[----:B------:R-:W2:Y:S02]  /*adb0*/  @!P0 SYNCS.PHASECHK.TRANS64 P0, [R0+URZ], R3 ;  /* 0x00000003000085a7 */ /* 0x000ea400080010ff */
[----:B--2---:R-:W-:Y:S05]  /*adc0*/  @!P0 BRA `(.L_x_202) ;  /* 0xfffffffc00f08947 */ /* 0x004fea000383ffff */
[----:B------:R-:W-:Y:S05]  /*add0*/  BRA `(.L_x_203) ;  /* 0xffffff9800007947 */ /* 0x000fea000383ffff */
.L_x_86:
[----:B------:R-:W-:-:S07]  /*ade0*/  MOV R0, UR5 ;  /* 0x0000000500007c02 */ /* 0x000fce0008000f00 */
.L_x_204:
[----:B-1----:R1:W2:Y:S02]  /*adf0*/  SYNCS.PHASECHK.TRANS64.TRYWAIT P0, [R0+URZ], R3 ;  /* 0x00000003000075a7 */ /* 0x0022a400080011ff */
[----:B--2---:R-:W-:Y:S05]  /*ae00*/  @!P0 NANOSLEEP.SYNCS 0x989680 ;  /* 0x009896800000895d */ /* 0x004fea0003900000 */
[----:B------:R-:W2:Y:S02]  /*ae10*/  @!P0 SYNCS.PHASECHK.TRANS64 P0, [R0+URZ], R3 ;  /* 0x00000003000085a7 */ /* 0x000ea400080010ff */
[----:B--2---:R-:W-:Y:S05]  /*ae20*/  @!P0 BRA `(.L_x_204) ;  /* 0xfffffffc00f08947 */ /* 0x004fea000383ffff */
[----:B------:R-:W-:Y:S05]  /*ae30*/  BRA `(.L_x_205) ;  /* 0xffffff98000c7947 */ /* 0x000fea000383ffff */
.L_x_87:
[----:B------:R-:W-:-:S07]  /*ae40*/  MOV R0, UR4 ;  /* 0x0000000400007c02 */ /* 0x000fce0008000f00 */
.L_x_206:
[----:B-1----:R1:W2:Y:S02]  /*ae50*/  SYNCS.PHASECHK.TRANS64.TRYWAIT P0, [R0+URZ], R3 ;  /* 0x00000003000075a7 */ /* 0x0022a400080011ff */
[----:B--2---:R-:W-:Y:S05]  /*ae60*/  @!P0 NANOSLEEP.SYNCS 0x989680 ;  /* 0x009896800000895d */ /* 0x004fea0003900000 */
[----:B------:R-:W2:Y:S02]  /*ae70*/  @!P0 SYNCS.PHASECHK.TRANS64 P0, [R0+URZ], R3 ;  /* 0x00000003000085a7 */ /* 0x000ea400080010ff */
[----:B--2---:R-:W-:Y:S05]  /*ae80*/  @!P0 BRA `(.L_x_206) ;  /* 0xfffffffc00f08947 */ /* 0x004fea000383ffff */
[----:B------:R-:W-:Y:S05]  /*ae90*/  BRA `(.L_x_207) ;  /* 0xffffff9800187947 */ /* 0x000fea000383ffff */
.L_x_92:
[----:B--2---:R2:W3:Y:S02]  /*aea0*/  SYNCS.PHASECHK.TRANS64.TRYWAIT P0, [R12+URZ+0x190], R9 ;  /* 0x000190090c0075a7 */ /* 0x0044e400080011ff */
[----:B---3--:R-:W-:Y:S05]  /*aeb0*/  @!P0 NANOSLEEP.SYNCS 0x989680 ;  /* 0x009896800000895d */ /* 0x008fea0003900000 */
[----:B------:R-:W3:Y:S02]  /*aec0*/  @!P0 SYNCS.PHASECHK.TRANS64 P0, [R12+URZ+0x190], R9 ;  /* 0x000190090c0085a7 */ /* 0x000ee400080010ff */
[----:B---3--:R-:W-:Y:S05]  /*aed0*/  @!P0 BRA `(.L_x_92) ;  /* 0xfffffffc00f08947 */ /* 0x008fea000383ffff */
[----:B------:R-:W-:Y:S05]  /*aee0*/  BRA `(.L_x_208) ;  /* 0xffffff9c00487947 */ /* 0x000fea000383ffff */
.L_x_95:
[----:B------:R-:W-:Y:S07]  /*aef0*/  MOV R0, UR21 ;  /* 0x0000001500007c02 */ /* 0x000fee0008000f00 */
.L_x_209:
[----:B--2---:R2:W3:Y:S02]  /*af00*/  SYNCS.PHASECHK.TRANS64.TRYWAIT P2, [R0+URZ+0x188], R11 ;  /* 0x0001880b000075a7 */ /* 0x0044e400080411ff */
[----:B---3--:R-:W-:Y:S05]  /*af10*/  @!P2 NANOSLEEP.SYNCS 0x989680 ;  /* 0x009896800000a95d */ /* 0x008fea0003900000 */
[----:B------:R-:W3:Y:S02]  /*af20*/  @!P2 SYNCS.PHASECHK.TRANS64 P2, [R0+URZ+0x188], R11 ;  /* 0x0001880b0000a5a7 */ /* 0x000ee400080410ff */
[----:B---3--:R-:W-:Y:S05]  /*af30*/  @!P2 BRA `(.L_x_209) ;  /* 0xfffffffc00f0a947 */ /* 0x008fea000383ffff */
[----:B------:R-:W-:Y:S05]  /*af40*/  BRA `(.L_x_94) ;  /* 0xffffffa000b07947 */ /* 0x000fea000383ffff */
.L_x_98:
[----:B--2---:R-:W-:Y:S07]  /*af50*/  MOV R0, UR21 ;  /* 0x0000001500007c02 */ /* 0x004fee0008000f00 */
.L_x_210:
[----:B--2---:R2:W3:Y:S02]  /*af60*/  SYNCS.PHASECHK.TRANS64.TRYWAIT P0, [R0+URZ+0x160], R9 ;  /* 0x00016009000075a7 */ /* 0x0044e400080011ff */
[----:B---3--:R-:W-:Y:S05]  /*af70*/  @!P0 NANOSLEEP.SYNCS 0x989680 ;  /* 0x009896800000895d */ /* 0x008fea0003900000 */
[----:B------:R-:W3:Y:S02]  /*af80*/  @!P0 SYNCS.PHASECHK.TRANS64 P0, [R0+URZ+0x160], R9 ;  /* 0x00016009000085a7 */ /* 0x000ee400080010ff */
[----:B---3--:R-:W-:Y:S05]  /*af90*/  @!P0 BRA `(.L_x_210) ;  /* 0xfffffffc00f08947 */ /* 0x008fea000383ffff */
[----:B------:R-:W-:Y:S05]  /*afa0*/  BRA `(.L_x_211) ;  /* 0xffffffa4000c7947 */ /* 0x000fea000383ffff */
.L_x_99:
[----:B------:R-:W-:Y:S07]  /*afb0*/  MOV R0, UR21 ;  /* 0x0000001500007c02 */ /* 0x000fee0008000f00 */
.L_x_212:
[----:B--2---:R2:W3:Y:S02]  /*afc0*/  SYNCS.PHASECHK.TRANS64.TRYWAIT P0, [R0+URZ+0x168], R9 ;  /* 0x00016809000075a7 */ /* 0x0044e400080011ff */
[----:B---3--:R-:W-:Y:S05]  /*afd0*/  @!P0 NANOSLEEP.SYNCS 0x989680 ;  /* 0x009896800000895d */ /* 0x008fea0003900000 */
[----:B------:R-:W3:Y:S02]  /*afe0*/  @!P0 SYNCS.PHASECHK.TRANS64 P0, [R0+URZ+0x168], R9 ;  /* 0x00016809000085a7 */ /* 0x000ee400080010ff */
[----:B---3--:R-:W-:Y:S05]  /*aff0*/  @!P0 BRA `(.L_x_212) ;  /* 0xfffffffc00f08947 */ /* 0x008fea000383ffff */
[----:B------:R-:W-:Y:S05]  /*b000*/  BRA `(.L_x_213) ;  /* 0xffffffa400447947 */ /* 0x000fea000383ffff */
.L_x_100:
[----:B------:R-:W-:Y:S07]  /*b010*/  MOV R0, UR21 ;  /* 0x0000001500007c02 */ /* 0x000fee0008000f00 */
.L_x_214:
[----:B--2---:R2:W3:Y:S02]  /*b020*/  SYNCS.PHASECHK.TRANS64.TRYWAIT P0, [R0+URZ+0x170], R9 ;  /* 0x00017009000075a7 */ /* 0x0044e400080011ff */
[----:B---3--:R-:W-:Y:S05]  /*b030*/  @!P0 NANOSLEEP.SYNCS 0x989680 ;  /* 0x009896800000895d */ /* 0x008fea0003900000 */
[----:B------:R-:W3:Y:S02]  /*b040*/  @!P0 SYNCS.PHASECHK.TRANS64 P0, [R0+URZ+0x170], R9 ;  /* 0x00017009000085a7 */ /* 0x000ee400080010ff */
[----:B---3--:R-:W-:Y:S05]  /*b050*/  @!P0 BRA `(.L_x_214) ;  /* 0xfffffffc00f08947 */ /* 0x008fea000383ffff */
[----:B------:R-:W-:Y:S05]  /*b060*/  BRA `(.L_x_215) ;  /* 0xffffffa400887947 */ /* 0x000fea000383ffff */
.L_x_101:
[----:B------:R-:W-:Y:S07]  /*b070*/  MOV R0, UR21 ;  /* 0x0000001500007c02 */ /* 0x000fee0008000f00 */
.L_x_216:
[----:B--2---:R2:W3:Y:S02]  /*b080*/  SYNCS.PHASECHK.TRANS64.TRYWAIT P0, [R0+URZ+0x178], R9 ;  /* 0x00017809000075a7 */ /* 0x0044e400080011ff */
[----:B---3--:R-:W-:Y:S05]  /*b090*/  @!P0 NANOSLEEP.SYNCS 0x989680 ;  /* 0x009896800000895d */ /* 0x008fea0003900000 */
[----:B------:R-:W3:Y:S02]  /*b0a0*/  @!P0 SYNCS.PHASECHK.TRANS64 P0, [R0+URZ+0x178], R9 ;  /* 0x00017809000085a7 */ /* 0x000ee400080010ff */
[----:B---3--:R-:W-:Y:S05]  /*b0b0*/  @!P0 BRA `(.L_x_216) ;  /* 0xfffffffc00f08947 */ /* 0x008fea000383ffff */
[----:B------:R-:W-:Y:S05]  /*b0c0*/  BRA `(.L_x_217) ;  /* 0xffffffa400c87947 */ /* 0x000fea000383ffff */
.L_x_103:
[----:B------:R-:W-:-:S07]  /*b0d0*/  MOV R0, UR21 ;  /* 0x0000001500007c02 */ /* 0x000fce0008000f00 */
.L_x_218:
[----:B---3--:R3:W4:Y:S02]  /*b0e0*/  SYNCS.PHASECHK.TRANS64.TRYWAIT P0, [R0+URZ+0x160], R3 ;  /* 0x00016003000075a7 */ /* 0x00872400080011ff */
[----:B----4-:R-:W-:Y:S05]  /*b0f0*/  @!P0 NANOSLEEP.SYNCS 0x989680 ;  /* 0x009896800000895d */ /* 0x010fea0003900000 */
[----:B------:R-:W4:Y:S02]  /*b100*/  @!P0 SYNCS.PHASECHK.TRANS64 P0, [R0+URZ+0x160], R3 ;  /* 0x00016003000085a7 */ /* 0x000f2400080010ff */
[----:B----4-:R-:W-:Y:S05]  /*b110*/  @!P0 BRA `(.L_x_218) ;  /* 0xfffffffc00f08947 */ /* 0x010fea000383ffff */
[----:B------:R-:W-:Y:S05]  /*b120*/  BRA `(.L_x_219) ;  /* 0xffffffa8003c7947 */ /* 0x000fea000383ffff */
.L_x_104:
[----:B---3--:R-:W-:-:S07]  /*b130*/  MOV R0, UR21 ;  /* 0x0000001500007c02 */ /* 0x008fce0008000f00 */
.L_x_220:
[----:B---3--:R3:W4:Y:S02]  /*b140*/  SYNCS.PHASECHK.TRANS64.TRYWAIT P0, [R0+URZ+0x168], R3 ;  /* 0x00016803000075a7 */ /* 0x00872400080011ff */
[----:B----4-:R-:W-:Y:S05]  /*b150*/  @!P0 NANOSLEEP.SYNCS 0x989680 ;  /* 0x009896800000895d */ /* 0x010fea0003900000 */
[----:B------:R-:W4:Y:S02]  /*b160*/  @!P0 SYNCS.PHASECHK.TRANS64 P0, [R0+URZ+0x168], R3 ;  /* 0x00016803000085a7 */ /* 0x000f2400080010ff */
[----:B----4-:R-:W-:Y:S05]  /*b170*/  @!P0 BRA `(.L_x_220) ;  /* 0xfffffffc00f08947 */ /* 0x010fea000383ffff */
[----:B------:R-:W-:Y:S05]  /*b180*/  BRA `(.L_x_221) ;  /* 0xffffffa8002c7947 */ /* 0x000fea000383ffff */
.L_x_105:
[----:B---3--:R-:W-:-:S07]  /*b190*/  MOV R0, UR21 ;  /* 0x0000001500007c02 */ /* 0x008fce0008000f00 */
.L_x_222:
[----:B---3--:R3:W4:Y:S02]  /*b1a0*/  SYNCS.PHASECHK.TRANS64.TRYWAIT P0, [R0+URZ+0x170], R3 ;  /* 0x00017003000075a7 */ /* 0x00872400080011ff */
[----:B----4-:R-:W-:Y:S05]  /*b1b0*/  @!P0 NANOSLEEP.SYNCS 0x989680 ;  /* 0x009896800000895d */ /* 0x010fea0003900000 */
[----:B------:R-:W4:Y:S02]  /*b1c0*/  @!P0 SYNCS.PHASECHK.TRANS64 P0, [R0+URZ+0x170], R3 ;  /* 0x00017003000085a7 */ /* 0x000f2400080010ff */
[----:B----4-:R-:W-:Y:S05]  /*b1d0*/  @!P0 BRA `(.L_x_222) ;  /* 0xfffffffc00f08947 */ /* 0x010fea000383ffff */
[----:B------:R-:W-:Y:S05]  /*b1e0*/  BRA `(.L_x_223) ;  /* 0xffffffa8001c7947 */ /* 0x000fea000383ffff */
.L_x_107:
[----:B-1----:R1:W2:Y:S02]  /*b1f0*/  SYNCS.PHASECHK.TRANS64.TRYWAIT P0, [R3+URZ+0x190], R0 ;  /* 0x00019000030075a7 */ /* 0x0022a400080011ff */
[----:B--2---:R-:W-:Y:S05]  /*b200*/  @!P0 NANOSLEEP.SYNCS 0x989680 ;  /* 0x009896800000895d */ /* 0x004fea0003900000 */
[----:B------:R-:W2:Y:S02]  /*b210*/  @!P0 SYNCS.PHASECHK.TRANS64 P0, [R3+URZ+0x190], R0 ;  /* 0x00019000030085a7 */ /* 0x000ea400080010ff */
[----:B--2---:R-:W-:Y:S05]  /*b220*/  @!P0 BRA `(.L_x_107) ;  /* 0xfffffffc00f08947 */ /* 0x004fea000383ffff */
[----:B------:R-:W-:Y:S05]  /*b230*/  BRA `(.L_x_224) ;  /* 0xffffffa800ec7947 */ /* 0x000fea000383ffff */
.L_x_118:
[----:B--2---:R2:W1:Y:S02]  /*b240*/  SYNCS.PHASECHK.TRANS64.TRYWAIT P1, [R2+URZ+0x140], R3 ;  /* 0x00014003020075a7 */ /* 0x00446400080211ff */
[----:B-1----:R-:W-:Y:S05]  /*b250*/  @!P1 NANOSLEEP.SYNCS 0x989680 ;  /* 0x009896800000995d */ /* 0x002fea0003900000 */
[----:B------:R-:W1:Y:S02]  /*b260*/  @!P1 SYNCS.PHASECHK.TRANS64 P1, [R2+URZ+0x140], R3 ;  /* 0x00014003020095a7 */ /* 0x000e6400080210ff */
[----:B-1----:R-:W-:Y:S05]  /*b270*/  @!P1 BRA `(.L_x_118) ;  /* 0xfffffffc00f09947 */ /* 0x002fea000383ffff */
[----:B------:R-:W-:Y:S05]  /*b280*/  BRA `(.L_x_117) ;  /* 0xffffffb800647947 */ /* 0x000fea000383ffff */
.L_x_120:
[----:B--2---:R2:W4:Y:S02]  /*b290*/  SYNCS.PHASECHK.TRANS64.TRYWAIT P0, [R71+URZ+0x1b0], R4 ;  /* 0x0001b004470075a7 */ /* 0x00452400080011ff */
[----:B----4-:R-:W-:Y:S05]  /*b2a0*/  @!P0 NANOSLEEP.SYNCS 0x989680 ;  /* 0x009896800000895d */ /* 0x010fea0003900000 */
[----:B------:R-:W4:Y:S02]  /*b2b0*/  @!P0 SYNCS.PHASECHK.TRANS64 P0, [R71+URZ+0x1b0], R4 ;  /* 0x0001b004470085a7 */ /* 0x000f2400080010ff */
[----:B----4-:R-:W-:Y:S05]  /*b2c0*/  @!P0 BRA `(.L_x_120) ;  /* 0xfffffffc00f08947 */ /* 0x010fea000383ffff */
[----:B------:R-:W-:Y:S05]  /*b2d0*/  BRA `(.L_x_119) ;  /* 0xffffffb800b47947 */ /* 0x000fea000383ffff */
.L_x_128:
[----:B---3--:R3:W4:Y:S02]  /*b2e0*/  SYNCS.PHASECHK.TRANS64.TRYWAIT P0, [R112+URZ+0x140], R3 ;  /* 0x00014003700075a7 */ /* 0x00872400080011ff */
[----:B----4-:R-:W-:Y:S05]  /*b2f0*/  @!P0 NANOSLEEP.SYNCS 0x989680 ;  /* 0x009896800000895d */ /* 0x010fea0003900000 */
[----:B------:R-:W4:Y:S02]  /*b300*/  @!P0 SYNCS.PHASECHK.TRANS64 P0, [R112+URZ+0x140], R3 ;  /* 0x00014003700085a7 */ /* 0x000f2400080010ff */
[----:B----4-:R-:W-:Y:S05]  /*b310*/  @!P0 BRA `(.L_x_128) ;  /* 0xfffffffc00f08947 */ /* 0x010fea000383ffff */
[----:B------:R-:W-:Y:S05]  /*b320*/  BRA `(.L_x_127) ;  /* 0xffffffc400a87947 */ /* 0x000fea000383ffff */
.L_x_136:
[----:B---3--:R3:W4:Y:S02]  /*b330*/  SYNCS.PHASECHK.TRANS64.TRYWAIT P0, [R112+URZ+0x140], R5 ;  /* 0x00014005700075a7 */ /* 0x00872400080011ff */
[----:B----4-:R-:W-:Y:S05]  /*b340*/  @!P0 NANOSLEEP.SYNCS 0x989680 ;  /* 0x009896800000895d */ /* 0x010fea0003900000 */
[----:B------:R-:W4:Y:S02]  /*b350*/  @!P0 SYNCS.PHASECHK.TRANS64 P0, [R112+URZ+0x140], R5 ;  /* 0x00014005700085a7 */ /* 0x000f2400080010ff */
[----:B----4-:R-:W-:Y:S05]  /*b360*/  @!P0 BRA `(.L_x_136) ;  /* 0xfffffffc00f08947 */ /* 0x010fea000383ffff */
[----:B------:R-:W-:Y:S05]  /*b370*/  BRA `(.L_x_135) ;  /* 0xffffffd000e87947 */ /* 0x000fea000383ffff */
.L_x_144:
[----:B---3--:R3:W4:Y:S02]  /*b380*/  SYNCS.PHASECHK.TRANS64.TRYWAIT P0, [R102+URZ+0x140], R3 ;  /* 0x00014003660075a7 */ /* 0x00872400080011ff */
[----:B----4-:R-:W-:Y:S05]  /*b390*/  @!P0 NANOSLEEP.SYNCS 0x989680 ;  /* 0x009896800000895d */ /* 0x010fea0003900000 */
[----:B------:R-:W4:Y:S02]  /*b3a0*/  @!P0 SYNCS.PHASECHK.TRANS64 P0, [R102+URZ+0x140], R3 ;  /* 0x00014003660085a7 */ /* 0x000f2400080010ff */
[----:B----4-:R-:W-:Y:S05]  /*b3b0*/  @!P0 BRA `(.L_x_144) ;  /* 0xfffffffc00f08947 */ /* 0x010fea000383ffff */
[----:B------:R-:W-:Y:S05]  /*b3c0*/  BRA `(.L_x_143) ;  /* 0xffffffe000347947 */ /* 0x000fea000383ffff */
        .weak           $__internal_0_$__cuda_sm10x_tcgen05_guardrail_trap_col_being_dealloced_not_returned_by_alloc
        .type           $__internal_0_$__cuda_sm10x_tcgen05_guardrail_trap_col_being_dealloced_not_returned_by_alloc,@function
        .size           $__internal_0_$__cuda_sm10x_tcgen05_guardrail_trap_col_being_dealloced_not_returned_by_alloc,($__internal_1_$__cuda_sm10x_tcgen05_guardrail_trap_phase_invalid_during_alloc - $__internal_0_$__cuda_sm10x_tcgen05_guardrail_trap_col_being_dealloced_not_returned_by_alloc)
$__internal_0_$__cuda_sm10x_tcgen05_guardrail_trap_col_being_dealloced_not_returned_by_alloc:
[----:B------:R-:W-:Y:S05]  /*b3d0*/  BPT.TRAP 0x1 ;  /* 0x000000040000795c */ /* 0x000fea0000300000 */
[----:B------:R-:W-:-:S04]  /*b3e0*/  HFMA2 R3, -RZ, RZ, 0, 0 ;  /* 0x00000000ff037431 */ /* 0x000fc800000001ff */
[----:B------:R-:W-:Y:S05]  /*b3f0*/  RET.REL.NODEC R2 `(_ZN7cutlass13device_kernelINS_4gemm6kernel13GemmUniversalIN4cute5tupleIJiiiiEEENS1_10collective13CollectiveMmaINS1_35MainloopSm100TmaUmmaWarpSpecializedILi20ELi2ELi4ENS5_IJNS4_1CILi1EEENSA_ILi8EEESB_EEEEENS5_IJNSA_ILi64EEENSA_ILi256EEENSA_ILi32EEEEEENS_12float_e5m2_tENS5_IJlSB_lEEESJ_SK_NS4_8TiledMMAINS4_8MMA_AtomIJNS4_10MMA_TraitsINS4_19SM100_MMA_F8F6F4_SSEJSJ_SJ_fSF_SG_NS4_17integral_constantINS4_4UMMA5MajorELSR_0EEESS_NSP_INSQ_7ScaleInELST_0EEESU_EEEEEENS4_6LayoutINS5_IJSB_SB_SB_EEENS5_IJNSA_ILi0EEESZ_SZ_EEEEENS5_IJNS4_10UnderscoreES12_S12_EEEEENS4_23SM90_TMA_LOAD_MULTICASTENS4_14ComposedLayoutINS4_7SwizzleILi1ELi4ELi3EEENS4_18smem_ptr_flag_bitsILi8EEENSX_INS5_IJSC_SH_EEENS5_IJSH_SB_EEEEEEEvNS4_8identityENS4_13SM90_TMA_LOADES1E_vS1F_EENS_8epilogue10collective18CollectiveEpilogueINS1I_23Sm100TmaWarpSpecializedILi4ELi2ELi32ELb0ELb0EEEJSI_NS5_IJNSX_ISF_SB_EES1N_EEESJ_SK_SJ_SK_NS1I_6fusion15FusionCallbacksIS1M_NS1P_17LinearCombinationISJ_fSJ_fLNS_15FloatRoundStyleE2EEESI_S1O_JEEENS4_5SM1004TMEM4LOAD26SM100_TMEM_LOAD_16dp32b32xES1G_NS16_INS17_ILi2ELi4ELi3EEES1A_NSX_INS5_IJSC_SF_EEENS5_IJSF_SB_EEEEEEENS4_39AutoVectorizingCopyWithAssumedAlignmentILi128EEENS4_14SM90_TMA_STOREES23_S25_S25_EEEvvEEEEvNT_6ParamsE) ;  /* 0xffffff4c02007950 */ /* 0x000fea0003c3ffff */
        .weak           $__internal_1_$__cuda_sm10x_tcgen05_guardrail_trap_phase_invalid_during_alloc
        .type           $__internal_1_$__cuda_sm10x_tcgen05_guardrail_trap_phase_invalid_during_alloc,@function
        .size           $__internal_1_$__cuda_sm10x_tcgen05_guardrail_trap_phase_invalid_during_alloc,($__internal_2_$__cuda_sm10x_tcgen05_guardrail_trap_unallocated_columns_being_dealloced - $__internal_1_$__cuda_sm10x_tcgen05_guardrail_trap_phase_invalid_during_alloc)
$__internal_1_$__cuda_sm10x_tcgen05_guardrail_trap_phase_invalid_during_alloc:
[----:B------:R-:W-:Y:S05]  /*b400*/  BPT.TRAP 0x1 ;  /* 0x000000040000795c */ /* 0x000fea0000300000 */
[----:B------:R-:W-:-:S04]  /*b410*/  MOV R5, 0x0 ;  /* 0x0000000000057802 */ /* 0x000fc80000000f00 */
[----:B------:R-:W-:Y:S05]  /*b420*/  RET.REL.NODEC R4 `(_ZN7cutlass13device_kernelINS_4gemm6kernel13GemmUniversalIN4cute5tupleIJiiiiEEENS1_10collective13CollectiveMmaINS1_35MainloopSm100TmaUmmaWarpSpecializedILi20ELi2ELi4ENS5_IJNS4_1CILi1EEENSA_ILi8EEESB_EEEEENS5_IJNSA_ILi64EEENSA_ILi256EEENSA_ILi32EEEEEENS_12float_e5m2_tENS5_IJlSB_lEEESJ_SK_NS4_8TiledMMAINS4_8MMA_AtomIJNS4_10MMA_TraitsINS4_19SM100_MMA_F8F6F4_SSEJSJ_SJ_fSF_SG_NS4_17integral_constantINS4_4UMMA5MajorELSR_0EEESS_NSP_INSQ_7ScaleInELST_0EEESU_EEEEEENS4_6LayoutINS5_IJSB_SB_SB_EEENS5_IJNSA_ILi0EEESZ_SZ_EEEEENS5_IJNS4_10UnderscoreES12_S12_EEEEENS4_23SM90_TMA_LOAD_MULTICASTENS4_14ComposedLayoutINS4_7SwizzleILi1ELi4ELi3EEENS4_18smem_ptr_flag_bitsILi8EEENSX_INS5_IJSC_SH_EEENS5_IJSH_SB_EEEEEEEvNS4_8identityENS4_13SM90_TMA_LOADES1E_vS1F_EENS_8epilogue10collective18CollectiveEpilogueINS1I_23Sm100TmaWarpSpecializedILi4ELi2ELi32ELb0ELb0EEEJSI_NS5_IJNSX_ISF_SB_EES1N_EEESJ_SK_SJ_SK_NS1I_6fusion15FusionCallbacksIS1M_NS1P_17LinearCombinationISJ_fSJ_fLNS_15FloatRoundStyleE2EEESI_S1O_JEEENS4_5SM1004TMEM4LOAD26SM100_TMEM_LOAD_16dp32b32xES1G_NS16_INS17_ILi2ELi4ELi3EEES1A_NSX_INS5_IJSC_SF_EEENS5_IJSF_SB_EEEEEEENS4_39AutoVectorizingCopyWithAssumedAlignmentILi128EEENS4_14SM90_TMA_STOREES23_S25_S25_EEEvvEEEEvNT_6ParamsE) ;  /* 0xffffff4804f47950 */ /* 0x000fea0003c3ffff */
        .weak           $__internal_2_$__cuda_sm10x_tcgen05_guardrail_trap_unallocated_columns_being_dealloced
        .type           $__internal_2_$__cuda_sm10x_tcgen05_guardrail_trap_unallocated_columns_being_dealloced,@function
        .size           $__internal_2_$__cuda_sm10x_tcgen05_guardrail_trap_unallocated_columns_being_dealloced,(.L_x_226 - $__internal_2_$__cuda_sm10x_tcgen05_guardrail_trap_unallocated_columns_being_dealloced)
$__internal_2_$__cuda_sm10x_tcgen05_guardrail_trap_unallocated_columns_being_dealloced:
[----:B------:R-:W-:Y:S05]  /*b430*/  BPT.TRAP 0x1 ;  /* 0x000000040000795c */ /* 0x000fea0000300000 */
[----:B------:R-:W-:-:S04]  /*b440*/  HFMA2 R3, -RZ, RZ, 0, 0 ;  /* 0x00000000ff037431 */ /* 0x000fc800000001ff */
[----:B------:R-:W-:Y:S05]  /*b450*/  RET.REL.NODEC R2 `(_ZN7cutlass13device_kernelINS_4gemm6kernel13GemmUniversalIN4cute5tupleIJiiiiEEENS1_10collective13CollectiveMmaINS1_35MainloopSm100TmaUmmaWarpSpecializedILi20ELi2ELi4ENS5_IJNS4_1CILi1EEENSA_ILi8EEESB_EEEEENS5_IJNSA_ILi64EEENSA_ILi256EEENSA_ILi32EEEEEENS_12float_e5m2_tENS5_IJlSB_lEEESJ_SK_NS4_8TiledMMAINS4_8MMA_AtomIJNS4_10MMA_TraitsINS4_19SM100_MMA_F8F6F4_SSEJSJ_SJ_fSF_SG_NS4_17integral_constantINS4_4UMMA5MajorELSR_0EEESS_NSP_INSQ_7ScaleInELST_0EEESU_EEEEEENS4_6LayoutINS5_IJSB_SB_SB_EEENS5_IJNSA_ILi0EEESZ_SZ_EEEEENS5_IJNS4_10UnderscoreES12_S12_EEEEENS4_23SM90_TMA_LOAD_MULTICASTENS4_14ComposedLayoutINS4_7SwizzleILi1ELi4ELi3EEENS4_18smem_ptr_flag_bitsILi8EEENSX_INS5_IJSC_SH_EEENS5_IJSH_SB_EEEEEEEvNS4_8identityENS4_13SM90_TMA_LOADES1E_vS1F_EENS_8epilogue10collective18CollectiveEpilogueINS1I_23Sm100TmaWarpSpecializedILi4ELi2ELi32ELb0ELb0EEEJSI_NS5_IJNSX_ISF_SB_EES1N_EEESJ_SK_SJ_SK_NS1I_6fusion15FusionCallbacksIS1M_NS1P_17LinearCombinationISJ_fSJ_fLNS_15FloatRoundStyleE2EEESI_S1O_JEEENS4_5SM1004TMEM4LOAD26SM100_TMEM_LOAD_16dp32b32xES1G_NS16_INS17_ILi2ELi4ELi3EEES1A_NSX_INS5_IJSC_SF_EEENS5_IJSF_SB_EEEEEEENS4_39AutoVectorizingCopyWithAssumedAlignmentILi128EEENS4_14SM90_TMA_STOREES23_S25_S25_EEEvvEEEEvNT_6ParamsE) ;  /* 0xffffff4802e87950 */ /* 0x000fea0003c3ffff */
.L_x_225:
[----:B------:R-:W-:-:S00]  /*b460*/  BRA `(.L_x_225) ;  /* 0xfffffffc00fc7947 */ /* 0x000fc0000383ffff */
[----:B------:R-:W-:-:S00]  /*b470*/  NOP ;  /* 0x0000000000007918 */ /* 0x000fc00000000000 */
        /* <DEDUP_REMOVED lines=8> */
.L_x_226:


//--------------------- .nv.global.init           --------------------------
	.section	.nv.global.init,"aw",@progbits
.nv.global.init:
	.type		$str$27,@object
	.size		$str$27,($str$28 - $str$27)
$str$27:
        /*0000*/ 	.byte	0x28, 0x61, 0x64, 0x64, 0x72, 0x65, 0x73, 0x73, 0x20, 0x26, 0x20, 0x6d, 0x61, 0x73, 0x6b, 0x29
        /*0010*/ 	.byte	0x20, 0x3d, 0x3d, 0x20, 0x30, 0x00
	.type		$str$28,@object
	.size		$str$28,($str$26 - $str$28)
$str$28:
        /*0016*/ 	.byte	0x2f, 0x74, 0x6d, 0x70, 0x2f, 0x63, 0x75, 0x74, 0x6c, 0x61, 0x73, 0x73, 0x5f, 0x73, 0x77, 0x65
        /*0026*/ 	.byte	0x65, 0x70, 0x5f, 0x73, 0x72, 0x63, 0x2f, 0x69, 0x6e, 0x63, 0x6c, 0x75, 0x64, 0x65, 0x2f, 0x63
        /*0036*/ 	.byte	0x75, 0x74, 0x65, 0x2f, 0x70, 0x6f, 0x69, 0x6e, 0x74, 0x65, 0x72, 0x5f, 0x66, 0x6c, 0x61, 0x67
        /*0046*/ 	.byte	0x67, 0x65, 0x64, 0x2e, 0x68, 0x70, 0x70, 0x00
	.type		$str$26,@object
	.size		$str$26,($str$25 - $str$26)
$str$26:
        /*004e*/ 	.byte	0x2f, 0x74, 0x6d, 0x70, 0x2f, 0x63, 0x75, 0x74, 0x6c, 0x61, 0x73, 0x73, 0x5f, 0x73, 0x77, 0x65
        /*005e*/ 	.byte	0x65, 0x70, 0x5f, 0x73, 0x72, 0x63, 0x2f, 0x69, 0x6e, 0x63, 0x6c, 0x75, 0x64, 0x65, 0x2f, 0x63
        /*006e*/ 	.byte	0x75, 0x74, 0x65, 0x2f, 0x61, 0x74, 0x6f, 0x6d, 0x2f, 0x63, 0x6f, 0x70, 0x79, 0x5f, 0x74, 0x72
        /*007e*/ 	.byte	0x61, 0x69, 0x74, 0x73, 0x5f, 0x73, 0x6d, 0x31, 0x30, 0x30, 0x2e, 0x68, 0x70, 0x70, 0x00
	.type		$str$25,@object
	.size		$str$25,(__unnamed_1 - $str$25)
$str$25:
        /*008d*/ 	.byte	0x28, 0x28, 0x75, 0x69, 0x6e, 0x74, 0x33, 0x32, 0x5f, 0x74, 0x28, 0x74, 0x68, 0x72, 0x65, 0x61
        /*009d*/ 	.byte	0x64, 0x49, 0x64, 0x78, 0x2e, 0x78, 0x29, 0x20, 0x2f, 0x20, 0x33, 0x32, 0x29, 0x20, 0x25, 0x20
        /*00ad*/ 	.byte	0x34, 0x29, 0x20, 0x3d, 0x3d, 0x20, 0x28, 0x28, 0x28, 0x74, 0x6d, 0x65, 0x6d, 0x5f, 0x61, 0x64
        /*00bd*/ 	.byte	0x64, 0x72, 0x20, 0x3e, 0x3e, 0x20, 0x31, 0x36, 0x29, 0x20, 0x2f, 0x20, 0x33, 0x32, 0x29, 0x20
        /*00cd*/ 	.byte	0x25, 0x20, 0x34, 0x29, 0x00
	.type		__unnamed_1,@object
	.size		__unnamed_1,(__unnamed_2 - __unnamed_1)
__unnamed_1:
        /*00d2*/ 	.byte	0x61, 0x75, 0x74, 0x6f, 0x20, 0x63, 0x75, 0x74, 0x65, 0x3a, 0x3a, 0x61, 0x73, 0x5f, 0x70, 0x6f
        /* <DEDUP_REMOVED lines=24> */
        /*0262*/ 	.byte	0x3c, 0x34, 0x30, 0x39, 0x36, 0x3e, 0x3e, 0x3e, 0x3e, 0x5d, 0x00
	.type		__unnamed_2,@object
	.size		__unnamed_2,(__unnamed_3 - __unnamed_2)
__unnamed_2:
        /* <DEDUP_REMOVED lines=26> */
	.type		__unnamed_3,@object
	.size		__unnamed_3,(.L_3 - __unnamed_3)
__unnamed_3:
        /* <DEDUP_REMOVED lines=40> */
        /*0688*/ 	.byte	0x74, 0x65, 0x3a, 0x3a, 0x43, 0x3c, 0x30, 0x3e, 0x3e, 0x3e, 0x3e, 0x5d, 0x00
.L_3:


//--------------------- .nv.shared._ZN7cutlass13device_kernelINS_4gemm6kernel13GemmUniversalIN4cute5tupleIJiiiiEEENS1_10collective13CollectiveMmaINS1_35MainloopSm100TmaUmmaWarpSpecializedILi20ELi2ELi4ENS5_IJNS4_1CILi1EEENSA_ILi8EEESB_EEEEENS5_IJNSA_ILi64EEENSA_ILi256EEENSA_ILi32EEEEEENS_12float_e5m2_tENS5_IJlSB_lEEESJ_SK_NS4_8TiledMMAINS4_8MMA_AtomIJNS4_10MMA_TraitsINS4_19SM100_MMA_F8F6F4_SSEJSJ_SJ_fSF_SG_NS4_17integral_constantINS4_4UMMA5MajorELSR_0EEESS_NSP_INSQ_7ScaleInELST_0EEESU_EEEEEENS4_6LayoutINS5_IJSB_SB_SB_EEENS5_IJNSA_ILi0EEESZ_SZ_EEEEENS5_IJNS4_10UnderscoreES12_S12_EEEEENS4_23SM90_TMA_LOAD_MULTICASTENS4_14ComposedLayoutINS4_7SwizzleILi1ELi4ELi3EEENS4_18smem_ptr_flag_bitsILi8EEENSX_INS5_IJSC_SH_EEENS5_IJSH_SB_EEEEEEEvNS4_8identityENS4_13SM90_TMA_LOADES1E_vS1F_EENS_8epilogue10collective18CollectiveEpilogueINS1I_23Sm100TmaWarpSpecializedILi4ELi2ELi32ELb0ELb0EEEJSI_NS5_IJNSX_ISF_SB_EES1N_EEESJ_SK_SJ_SK_NS1I_6fusion15FusionCallbacksIS1M_NS1P_17LinearCombinationISJ_fSJ_fLNS_15FloatRoundStyleE2EEESI_S1O_JEEENS4_5SM1004TMEM4LOAD26SM100_TMEM_LOAD_16dp32b32xES1G_NS16_INS17_ILi2ELi4ELi3EEES1A_NSX_INS5_IJSC_SF_EEENS5_IJSF_SB_EEEEEEENS4_39AutoVectorizingCopyWithAssumedAlignmentILi128EEENS4_14SM90_TMA_STOREES23_S25_S25_EEEvvEEEEvNT_6ParamsE --------------------------
	.section	.nv.shared._ZN7cutlass13device_kernelINS_4gemm6kernel13GemmUniversalIN4cute5tupleIJiiiiEEENS1_10collective13CollectiveMmaINS1_35MainloopSm100TmaUmmaWarpSpecializedILi20ELi2ELi4ENS5_IJNS4_1CILi1EEENSA_ILi8EEESB_EEEEENS5_IJNSA_ILi64EEENSA_ILi256EEENSA_ILi32EEEEEENS_12float_e5m2_tENS5_IJlSB_lEEESJ_SK_NS4_8TiledMMAINS4_8MMA_AtomIJNS4_10MMA_TraitsINS4_19SM100_MMA_F8F6F4_SSEJSJ_SJ_fSF_SG_NS4_17integral_constantINS4_4UMMA5MajorELSR_0EEESS_NSP_INSQ_7ScaleInELST_0EEESU_EEEEEENS4_6LayoutINS5_IJSB_SB_SB_EEENS5_IJNSA_ILi0EEESZ_SZ_EEEEENS5_IJNS4_10UnderscoreES12_S12_EEEEENS4_23SM90_TMA_LOAD_MULTICASTENS4_14ComposedLayoutINS4_7SwizzleILi1ELi4ELi3EEENS4_18smem_ptr_flag_bitsILi8EEENSX_INS5_IJSC_SH_EEENS5_IJSH_SB_EEEEEEEvNS4_8identityENS4_13SM90_TMA_LOADES1E_vS1F_EENS_8epilogue10collective18CollectiveEpilogueINS1I_23Sm100TmaWarpSpecializedILi4ELi2ELi32ELb0ELb0EEEJSI_NS5_IJNSX_ISF_SB_EES1N_EEESJ_SK_SJ_SK_NS1I_6fusion15FusionCallbacksIS1M_NS1P_17LinearCombinationISJ_fSJ_fLNS_15FloatRoundStyleE2EEESI_S1O_JEEENS4_5SM1004TMEM4LOAD26SM100_TMEM_LOAD_16dp32b32xES1G_NS16_INS17_ILi2ELi4ELi3EEES1A_NSX_INS5_IJSC_SF_EEENS5_IJSF_SB_EEEEEEENS4_39AutoVectorizingCopyWithAssumedAlignmentILi128EEENS4_14SM90_TMA_STOREES23_S25_S25_EEEvvEEEEvNT_6ParamsE,"aw",@nobits
	.sectionflags	@""
	.align	16
	.zero		1024


//--------------------- .nv.shared.reserved.0     --------------------------
	.section	.nv.shared.reserved.0,"aw",@nobits
	.weak		__nv_reservedSMEM_offset_0_alias
	.size		__nv_reservedSMEM_offset_0_alias, 0, 64
	.other		__nv_reservedSMEM_offset_0_alias,@"STO_CUDA_RESERVED_SHARED STV_DEFAULT"
__nv_reservedSMEM_offset_0_alias:
	.zero		0
.nv.shared.reserved.0:
	.zero		64
	.weak		__nv_reservedSMEM_tcgen05_partition
	.type		__nv_reservedSMEM_tcgen05_partition,@object
	.size		__nv_reservedSMEM_tcgen05_partition,(.L_0 - __nv_reservedSMEM_tcgen05_partition)
__nv_reservedSMEM_tcgen05_partition:
	.zero		32
.L_0:


//--------------------- .nv.global                --------------------------
	.section	.nv.global,"aw",@nobits
.nv.global:
	.type		_ZN40_INTERNAL_5db3c4db_4_k_cu_3ee5b274_331724cute1_E,@object
	.size		_ZN40_INTERNAL_5db3c4db_4_k_cu_3ee5b274_331724cute1_E,(_ZN40_INTERNAL_5db3c4db_4_k_cu_3ee5b274_331724cuda3std3__45__cpo6cbeginE - _ZN40_INTERNAL_5db3c4db_4_k_cu_3ee5b274_331724cute1_E)
_ZN40_INTERNAL_5db3c4db_4_k_cu_3ee5b274_331724cute1_E:
	.zero		1
	.type		_ZN40_INTERNAL_5db3c4db_4_k_cu_3ee5b274_331724cuda3std3__45__cpo6cbeginE,@object
	.size		_ZN40_INTERNAL_5db3c4db_4_k_cu_3ee5b274_331724cuda3std3__45__cpo6cbeginE,(_ZN40_INTERNAL_5db3c4db_4_k_cu_3ee5b274_331724cuda3std3__48in_placeE - _ZN40_INTERNAL_5db3c4db_4_k_cu_3ee5b274_331724cuda3std3__45__cpo6cbeginE)
_ZN40_INTERNAL_5db3c4db_4_k_cu_3ee5b274_331724cuda3std3__45__cpo6cbeginE:
	.zero		1
	.type		_ZN40_INTERNAL_5db3c4db_4_k_cu_3ee5b274_331724cuda3std3__48in_placeE,@object
	.size		_ZN40_INTERNAL_5db3c4db_4_k_cu_3ee5b274_331724cuda3std3__48in_placeE,(_ZN40_INTERNAL_5db3c4db_4_k_cu_3ee5b274_331724cuda3std6ranges3__45__cpo9iter_moveE - _ZN40_INTERNAL_5db3c4db_4_k_cu_3ee5b274_331724cuda3std3__48in_placeE)
_ZN40_INTERNAL_5db3c4db_4_k_cu_3ee5b274_331724cuda3std3__48in_placeE:
	.zero		1
	.type		_ZN40_INTERNAL_5db3c4db_4_k_cu_3ee5b274_331724cuda3std6ranges3__45__cpo9iter_moveE,@object
	.size		_ZN40_INTERNAL_5db3c4db_4_k_cu_3ee5b274_331724cuda3std6ranges3__45__cpo9iter_moveE,(_ZN40_INTERNAL_5db3c4db_4_k_cu_3ee5b274_331724cuda3std3__45__cpo5beginE - _ZN40_INTERNAL_5db3c4db_4_k_cu_3ee5b274_331724cuda3std6ranges3__45__cpo9iter_moveE)
_ZN40_INTERNAL_5db3c4db_4_k_cu_3ee5b274_331724cuda3std6ranges3__45__cpo9iter_moveE:
	.zero		1
	.type		_ZN40_INTERNAL_5db3c4db_4_k_cu_3ee5b274_331724cuda3std3__45__cpo5beginE,@object
	.size		_ZN40_INTERNAL_5db3c4db_4_k_cu_3ee5b274_331724cuda3std3__45__cpo5beginE,(_ZN40_INTERNAL_5db3c4db_4_k_cu_3ee5b274_331724cuda3std3__442_GLOBAL__N__5db3c4db_4_k_cu_3ee5b274_331726ignoreE - _ZN40_INTERNAL_5db3c4db_4_k_cu_3ee5b274_331724cuda3std3__45__cpo5beginE)
_ZN40_INTERNAL_5db3c4db_4_k_cu_3ee5b274_331724cuda3std3__45__cpo5beginE:
	.zero		1
	.type		_ZN40_INTERNAL_5db3c4db_4_k_cu_3ee5b274_331724cuda3std3__442_GLOBAL__N__5db3c4db_4_k_cu_3ee5b274_331726ignoreE,@object
	.size		_ZN40_INTERNAL_5db3c4db_4_k_cu_3ee5b274_331724cuda3std3__442_GLOBAL__N__5db3c4db_4_k_cu_3ee5b274_331726ignoreE,(_ZN40_INTERNAL_5db3c4db_4_k_cu_3ee5b274_331724cute7productE - _ZN40_INTERNAL_5db3c4db_4_k_cu_3ee5b274_331724cuda3std3__442_GLOBAL__N__5db3c4db_4_k_cu_3ee5b274_331726ignoreE)
_ZN40_INTERNAL_5db3c4db_4_k_cu_3ee5b274_331724cuda3std3__442_GLOBAL__N__5db3c4db_4_k_cu_3ee5b274_331726ignoreE:
	.zero		1
	.type		_ZN40_INTERNAL_5db3c4db_4_k_cu_3ee5b274_331724cute7productE,@object
	.size		_ZN40_INTERNAL_5db3c4db_4_k_cu_3ee5b274_331724cute7productE,(_ZN40_INTERNAL_5db3c4db_4_k_cu_3ee5b274_331724cuda3std3__45__cpo3endE - _ZN40_INTERNAL_5db3c4db_4_k_cu_3ee5b274_331724cute7productE)
_ZN40_INTERNAL_5db3c4db_4_k_cu_3ee5b274_331724cute7productE:
	.zero		1
	.type		_ZN40_INTERNAL_5db3c4db_4_k_cu_3ee5b274_331724cuda3std3__45__cpo3endE,@object
	.size		_ZN40_INTERNAL_5db3c4db_4_k_cu_3ee5b274_331724cuda3std3__45__cpo3endE,(_ZN40_INTERNAL_5db3c4db_4_k_cu_3ee5b274_331724cuda3std3__419piecewise_constructE - _ZN40_INTERNAL_5db3c4db_4_k_cu_3ee5b274_331724cuda3std3__45__cpo3endE)
_ZN40_INTERNAL_5db3c4db_4_k_cu_3ee5b274_331724cuda3std3__45__cpo3endE:
	.zero		1
	.type		_ZN40_INTERNAL_5db3c4db_4_k_cu_3ee5b274_331724cuda3std3__419piecewise_constructE,@object
	.size		_ZN40_INTERNAL_5db3c4db_4_k_cu_3ee5b274_331724cuda3std3__419piecewise_constructE,(_ZN40_INTERNAL_5db3c4db_4_k_cu_3ee5b274_331724cuda3std3__45__cpo4cendE - _ZN40_INTERNAL_5db3c4db_4_k_cu_3ee5b274_331724cuda3std3__419piecewise_constructE)
_ZN40_INTERNAL_5db3c4db_4_k_cu_3ee5b274_331724cuda3std3__419piecewise_constructE:
	.zero		1
	.type		_ZN40_INTERNAL_5db3c4db_4_k_cu_3ee5b274_331724cuda3std3__45__cpo4cendE,@object
	.size		_ZN40_INTERNAL_5db3c4db_4_k_cu_3ee5b274_331724cuda3std3__45__cpo4cendE,(_ZN40_INTERNAL_5db3c4db_4_k_cu_3ee5b274_331724cuda3std6ranges3__45__cpo4swapE - _ZN40_INTERNAL_5db3c4db_4_k_cu_3ee5b274_331724cuda3std3__45__cpo4cendE)
_ZN40_INTERNAL_5db3c4db_4_k_cu_3ee5b274_331724cuda3std3__45__cpo4cendE:
	.zero		1
	.type		_ZN40_INTERNAL_5db3c4db_4_k_cu_3ee5b274_331724cuda3std6ranges3__45__cpo4swapE,@object
	.size		_ZN40_INTERNAL_5db3c4db_4_k_cu_3ee5b274_331724cuda3std6ranges3__45__cpo4swapE,(.L_11 - _ZN40_INTERNAL_5db3c4db_4_k_cu_3ee5b274_331724cuda3std6ranges3__45__cpo4swapE)
_ZN40_INTERNAL_5db3c4db_4_k_cu_3ee5b274_331724cuda3std6ranges3__45__cpo4swapE:
	.zero		1
.L_11:


//--------------------- .nv.constant0._ZN7cutlass13device_kernelINS_4gemm6kernel13GemmUniversalIN4cute5tupleIJiiiiEEENS1_10collective13CollectiveMmaINS1_35MainloopSm100TmaUmmaWarpSpecializedILi20ELi2ELi4ENS5_IJNS4_1CILi1EEENSA_ILi8EEESB_EEEEENS5_IJNSA_ILi64EEENSA_ILi256EEENSA_ILi32EEEEEENS_12float_e5m2_tENS5_IJlSB_lEEESJ_SK_NS4_8TiledMMAINS4_8MMA_AtomIJNS4_10MMA_TraitsINS4_19SM100_MMA_F8F6F4_SSEJSJ_SJ_fSF_SG_NS4_17integral_constantINS4_4UMMA5MajorELSR_0EEESS_NSP_INSQ_7ScaleInELST_0EEESU_EEEEEENS4_6LayoutINS5_IJSB_SB_SB_EEENS5_IJNSA_ILi0EEESZ_SZ_EEEEENS5_IJNS4_10UnderscoreES12_S12_EEEEENS4_23SM90_TMA_LOAD_MULTICASTENS4_14ComposedLayoutINS4_7SwizzleILi1ELi4ELi3EEENS4_18smem_ptr_flag_bitsILi8EEENSX_INS5_IJSC_SH_EEENS5_IJSH_SB_EEEEEEEvNS4_8identityENS4_13SM90_TMA_LOADES1E_vS1F_EENS_8epilogue10collective18CollectiveEpilogueINS1I_23Sm100TmaWarpSpecializedILi4ELi2ELi32ELb0ELb0EEEJSI_NS5_IJNSX_ISF_SB_EES1N_EEESJ_SK_SJ_SK_NS1I_6fusion15FusionCallbacksIS1M_NS1P_17LinearCombinationISJ_fSJ_fLNS_15FloatRoundStyleE2EEESI_S1O_JEEENS4_5SM1004TMEM4LOAD26SM100_TMEM_LOAD_16dp32b32xES1G_NS16_INS17_ILi2ELi4ELi3EEES1A_NSX_INS5_IJSC_SF_EEENS5_IJSF_SB_EEEEEEENS4_39AutoVectorizingCopyWithAssumedAlignmentILi128EEENS4_14SM90_TMA_STOREES23_S25_S25_EEEvvEEEEvNT_6ParamsE --------------------------
	.section	.nv.constant0._ZN7cutlass13device_kernelINS_4gemm6kernel13GemmUniversalIN4cute5tupleIJiiiiEEENS1_10collective13CollectiveMmaINS1_35MainloopSm100TmaUmmaWarpSpecializedILi20ELi2ELi4ENS5_IJNS4_1CILi1EEENSA_ILi8EEESB_EEEEENS5_IJNSA_ILi64EEENSA_ILi256EEENSA_ILi32EEEEEENS_12float_e5m2_tENS5_IJlSB_lEEESJ_SK_NS4_8TiledMMAINS4_8MMA_AtomIJNS4_10MMA_TraitsINS4_19SM100_MMA_F8F6F4_SSEJSJ_SJ_fSF_SG_NS4_17integral_constantINS4_4UMMA5MajorELSR_0EEESS_NSP_INSQ_7ScaleInELST_0EEESU_EEEEEENS4_6LayoutINS5_IJSB_SB_SB_EEENS5_IJNSA_ILi0EEESZ_SZ_EEEEENS5_IJNS4_10UnderscoreES12_S12_EEEEENS4_23SM90_TMA_LOAD_MULTICASTENS4_14ComposedLayoutINS4_7SwizzleILi1ELi4ELi3EEENS4_18smem_ptr_flag_bitsILi8EEENSX_INS5_IJSC_SH_EEENS5_IJSH_SB_EEEEEEEvNS4_8identityENS4_13SM90_TMA_LOADES1E_vS1F_EENS_8epilogue10collective18CollectiveEpilogueINS1I_23Sm100TmaWarpSpecializedILi4ELi2ELi32ELb0ELb0EEEJSI_NS5_IJNSX_ISF_SB_EES1N_EEESJ_SK_SJ_SK_NS1I_6fusion15FusionCallbacksIS1M_NS1P_17LinearCombinationISJ_fSJ_fLNS_15FloatRoundStyleE2EEESI_S1O_JEEENS4_5SM1004TMEM4LOAD26SM100_TMEM_LOAD_16dp32b32xES1G_NS16_INS17_ILi2ELi4ELi3EEES1A_NSX_INS5_IJSC_SF_EEENS5_IJSF_SB_EEEEEEENS4_39AutoVectorizingCopyWithAssumedAlignmentILi128EEENS4_14SM90_TMA_STOREES23_S25_S25_EEEvvEEEEvNT_6ParamsE,"a",@progbits
	.sectionflags	@""
	.align	4
.nv.constant0._ZN7cutlass13device_kernelINS_4gemm6kernel13GemmUniversalIN4cute5tupleIJiiiiEEENS1_10collective13CollectiveMmaINS1_35MainloopSm100TmaUmmaWarpSpecializedILi20ELi2ELi4ENS5_IJNS4_1CILi1EEENSA_ILi8EEESB_EEEEENS5_IJNSA_ILi64EEENSA_ILi256EEENSA_ILi32EEEEEENS_12float_e5m2_tENS5_IJlSB_lEEESJ_SK_NS4_8TiledMMAINS4_8MMA_AtomIJNS4_10MMA_TraitsINS4_19SM100_MMA_F8F6F4_SSEJSJ_SJ_fSF_SG_NS4_17integral_constantINS4_4UMMA5MajorELSR_0EEESS_NSP_INSQ_7ScaleInELST_0EEESU_EEEEEENS4_6LayoutINS5_IJSB_SB_SB_EEENS5_IJNSA_ILi0EEESZ_SZ_EEEEENS5_IJNS4_10UnderscoreES12_S12_EEEEENS4_23SM90_TMA_LOAD_MULTICASTENS4_14ComposedLayoutINS4_7SwizzleILi1ELi4ELi3EEENS4_18smem_ptr_flag_bitsILi8EEENSX_INS5_IJSC_SH_EEENS5_IJSH_SB_EEEEEEEvNS4_8identityENS4_13SM90_TMA_LOADES1E_vS1F_EENS_8epilogue10collective18CollectiveEpilogueINS1I_23Sm100TmaWarpSpecializedILi4ELi2ELi32ELb0ELb0EEEJSI_NS5_IJNSX_ISF_SB_EES1N_EEESJ_SK_SJ_SK_NS1I_6fusion15FusionCallbacksIS1M_NS1P_17LinearCombinationISJ_fSJ_fLNS_15FloatRoundStyleE2EEESI_S1O_JEEENS4_5SM1004TMEM4LOAD26SM100_TMEM_LOAD_16dp32b32xES1G_NS16_INS17_ILi2ELi4ELi3EEES1A_NSX_INS5_IJSC_SF_EEENS5_IJSF_SB_EEEEEEENS4_39AutoVectorizingCopyWithAssumedAlignmentILi128EEENS4_14SM90_TMA_STOREES23_S25_S25_EEEvvEEEEvNT_6ParamsE:
	.zero		2944


//--------------------- SYMBOLS --------------------------

	.type		.nv.reservedSmem.offset0,@object
	.size		.nv.reservedSmem.offset0,0x4
	.type		.nv.reservedSmem.cap,@object
	.size		.nv.reservedSmem.cap,0x4
	.type		__assertfail,@function
